//
// Generated by NVIDIA NVVM Compiler
//
// Compiler Build ID: CL-36424714
// Cuda compilation tools, release 13.0, V13.0.88
// Based on NVVM 20.0.0
//

.version 9.0
.target sm_100
.address_size 64

	// .globl	_Z24depthwise_conv3d_forwardiiiiiiPKiS0_S0_PKfS2_Pf
.extern .shared .align 16 .b8 gradPerBlock[];

.visible .entry _Z24depthwise_conv3d_forwardiiiiiiPKiS0_S0_PKfS2_Pf(
	.param .u32 _Z24depthwise_conv3d_forwardiiiiiiPKiS0_S0_PKfS2_Pf_param_0,
	.param .u32 _Z24depthwise_conv3d_forwardiiiiiiPKiS0_S0_PKfS2_Pf_param_1,
	.param .u32 _Z24depthwise_conv3d_forwardiiiiiiPKiS0_S0_PKfS2_Pf_param_2,
	.param .u32 _Z24depthwise_conv3d_forwardiiiiiiPKiS0_S0_PKfS2_Pf_param_3,
	.param .u32 _Z24depthwise_conv3d_forwardiiiiiiPKiS0_S0_PKfS2_Pf_param_4,
	.param .u32 _Z24depthwise_conv3d_forwardiiiiiiPKiS0_S0_PKfS2_Pf_param_5,
	.param .u64 .ptr .align 1 _Z24depthwise_conv3d_forwardiiiiiiPKiS0_S0_PKfS2_Pf_param_6,
	.param .u64 .ptr .align 1 _Z24depthwise_conv3d_forwardiiiiiiPKiS0_S0_PKfS2_Pf_param_7,
	.param .u64 .ptr .align 1 _Z24depthwise_conv3d_forwardiiiiiiPKiS0_S0_PKfS2_Pf_param_8,
	.param .u64 .ptr .align 1 _Z24depthwise_conv3d_forwardiiiiiiPKiS0_S0_PKfS2_Pf_param_9,
	.param .u64 .ptr .align 1 _Z24depthwise_conv3d_forwardiiiiiiPKiS0_S0_PKfS2_Pf_param_10,
	.param .u64 .ptr .align 1 _Z24depthwise_conv3d_forwardiiiiiiPKiS0_S0_PKfS2_Pf_param_11
)
{
	.reg .pred 	%p<11>;
	.reg .b32 	%r<83>;
	.reg .b32 	%f<42>;
	.reg .b64 	%rd<53>;

	ld.param.u32 	%r25, [_Z24depthwise_conv3d_forwardiiiiiiPKiS0_S0_PKfS2_Pf_param_0];
	ld.param.u32 	%r27, [_Z24depthwise_conv3d_forwardiiiiiiPKiS0_S0_PKfS2_Pf_param_2];
	ld.param.u32 	%r28, [_Z24depthwise_conv3d_forwardiiiiiiPKiS0_S0_PKfS2_Pf_param_3];
	ld.param.u32 	%r29, [_Z24depthwise_conv3d_forwardiiiiiiPKiS0_S0_PKfS2_Pf_param_4];
	ld.param.u64 	%rd14, [_Z24depthwise_conv3d_forwardiiiiiiPKiS0_S0_PKfS2_Pf_param_6];
	ld.param.u64 	%rd12, [_Z24depthwise_conv3d_forwardiiiiiiPKiS0_S0_PKfS2_Pf_param_7];
	ld.param.u64 	%rd15, [_Z24depthwise_conv3d_forwardiiiiiiPKiS0_S0_PKfS2_Pf_param_8];
	ld.param.u64 	%rd16, [_Z24depthwise_conv3d_forwardiiiiiiPKiS0_S0_PKfS2_Pf_param_9];
	ld.param.u64 	%rd17, [_Z24depthwise_conv3d_forwardiiiiiiPKiS0_S0_PKfS2_Pf_param_10];
	ld.param.u64 	%rd13, [_Z24depthwise_conv3d_forwardiiiiiiPKiS0_S0_PKfS2_Pf_param_11];
	cvta.to.global.u64 	%rd1, %rd17;
	cvta.to.global.u64 	%rd2, %rd16;
	cvta.to.global.u64 	%rd3, %rd15;
	cvta.to.global.u64 	%rd4, %rd14;
	mov.u32 	%r78, %ctaid.x;
	setp.ge.s32 	%p1, %r78, %r25;
	@%p1 bra 	$L__BB0_14;
	mov.u32 	%r31, %ctaid.y;
	mov.u32 	%r32, %ntid.x;
	mov.u32 	%r33, %tid.x;
	mad.lo.s32 	%r2, %r31, %r32, %r33;
	mul.lo.s32 	%r3, %r29, %r28;
	mul.lo.s32 	%r4, %r3, %r27;
	mov.u32 	%r34, %nctaid.y;
	mul.lo.s32 	%r5, %r32, %r34;
	add.s64 	%rd5, %rd4, 8;
	add.s64 	%rd6, %rd3, 8;
	cvta.to.global.u64 	%rd7, %rd12;
	cvta.to.global.u64 	%rd8, %rd13;
$L__BB0_2:
	setp.ge.s32 	%p2, %r2, %r4;
	@%p2 bra 	$L__BB0_13;
	ld.param.u32 	%r76, [_Z24depthwise_conv3d_forwardiiiiiiPKiS0_S0_PKfS2_Pf_param_1];
	mul.lo.s32 	%r7, %r78, %r27;
	mul.lo.s32 	%r8, %r78, %r76;
	mov.u32 	%r79, %r2;
$L__BB0_4:
	div.s32 	%r35, %r79, %r3;
	mul.lo.s32 	%r36, %r35, %r3;
	sub.s32 	%r10, %r79, %r36;
	div.s32 	%r11, %r10, %r29;
	add.s32 	%r12, %r35, %r7;
	mul.wide.s32 	%rd18, %r12, 4;
	add.s64 	%rd19, %rd7, %rd18;
	ld.global.u32 	%r13, [%rd19];
	setp.lt.s32 	%p3, %r13, 1;
	@%p3 bra 	$L__BB0_12;
	ld.param.u32 	%r77, [_Z24depthwise_conv3d_forwardiiiiiiPKiS0_S0_PKfS2_Pf_param_5];
	mul.lo.s32 	%r14, %r12, %r77;
	cvt.rn.f32.u32 	%f1, %r13;
	mad.lo.s32 	%r38, %r3, %r7, %r79;
	mul.wide.s32 	%rd20, %r38, 4;
	add.s64 	%rd9, %rd8, %rd20;
	ld.global.f32 	%f41, [%rd9];
	and.b32  	%r15, %r13, 3;
	setp.lt.u32 	%p4, %r13, 4;
	mov.b32 	%r82, 0;
	@%p4 bra 	$L__BB0_8;
	and.b32  	%r82, %r13, 2147483644;
	neg.s32 	%r81, %r82;
	mov.u32 	%r80, %r14;
$L__BB0_7:
	mul.wide.s32 	%rd21, %r80, 4;
	add.s64 	%rd22, %rd5, %rd21;
	add.s64 	%rd23, %rd6, %rd21;
	ld.global.u32 	%r39, [%rd22+-8];
	ld.global.u32 	%r40, [%rd23+-8];
	add.s32 	%r41, %r39, %r8;
	mad.lo.s32 	%r42, %r41, %r28, %r11;
	mul.wide.s32 	%rd24, %r42, 4;
	add.s64 	%rd25, %rd2, %rd24;
	ld.global.f32 	%f8, [%rd25];
	mad.lo.s32 	%r43, %r3, %r40, %r10;
	mul.wide.s32 	%rd26, %r43, 4;
	add.s64 	%rd27, %rd1, %rd26;
	ld.global.f32 	%f9, [%rd27];
	mul.f32 	%f10, %f8, %f9;
	div.rn.f32 	%f11, %f10, %f1;
	add.f32 	%f12, %f41, %f11;
	st.global.f32 	[%rd9], %f12;
	ld.global.u32 	%r44, [%rd22+-4];
	ld.global.u32 	%r45, [%rd23+-4];
	add.s32 	%r46, %r44, %r8;
	mad.lo.s32 	%r47, %r46, %r28, %r11;
	mul.wide.s32 	%rd28, %r47, 4;
	add.s64 	%rd29, %rd2, %rd28;
	ld.global.f32 	%f13, [%rd29];
	mad.lo.s32 	%r48, %r3, %r45, %r10;
	mul.wide.s32 	%rd30, %r48, 4;
	add.s64 	%rd31, %rd1, %rd30;
	ld.global.f32 	%f14, [%rd31];
	mul.f32 	%f15, %f13, %f14;
	div.rn.f32 	%f16, %f15, %f1;
	add.f32 	%f17, %f12, %f16;
	st.global.f32 	[%rd9], %f17;
	ld.global.u32 	%r49, [%rd22];
	ld.global.u32 	%r50, [%rd23];
	add.s32 	%r51, %r49, %r8;
	mad.lo.s32 	%r52, %r51, %r28, %r11;
	mul.wide.s32 	%rd32, %r52, 4;
	add.s64 	%rd33, %rd2, %rd32;
	ld.global.f32 	%f18, [%rd33];
	mad.lo.s32 	%r53, %r3, %r50, %r10;
	mul.wide.s32 	%rd34, %r53, 4;
	add.s64 	%rd35, %rd1, %rd34;
	ld.global.f32 	%f19, [%rd35];
	mul.f32 	%f20, %f18, %f19;
	div.rn.f32 	%f21, %f20, %f1;
	add.f32 	%f22, %f17, %f21;
	st.global.f32 	[%rd9], %f22;
	ld.global.u32 	%r54, [%rd22+4];
	ld.global.u32 	%r55, [%rd23+4];
	add.s32 	%r56, %r54, %r8;
	mad.lo.s32 	%r57, %r56, %r28, %r11;
	mul.wide.s32 	%rd36, %r57, 4;
	add.s64 	%rd37, %rd2, %rd36;
	ld.global.f32 	%f23, [%rd37];
	mad.lo.s32 	%r58, %r3, %r55, %r10;
	mul.wide.s32 	%rd38, %r58, 4;
	add.s64 	%rd39, %rd1, %rd38;
	ld.global.f32 	%f24, [%rd39];
	mul.f32 	%f25, %f23, %f24;
	div.rn.f32 	%f26, %f25, %f1;
	add.f32 	%f41, %f22, %f26;
	st.global.f32 	[%rd9], %f41;
	add.s32 	%r81, %r81, 4;
	add.s32 	%r80, %r80, 4;
	setp.ne.s32 	%p5, %r81, 0;
	@%p5 bra 	$L__BB0_7;
$L__BB0_8:
	setp.eq.s32 	%p6, %r15, 0;
	@%p6 bra 	$L__BB0_12;
	add.s32 	%r59, %r82, %r14;
	mul.wide.s32 	%rd40, %r59, 4;
	add.s64 	%rd10, %rd4, %rd40;
	ld.global.u32 	%r60, [%rd10];
	add.s64 	%rd11, %rd3, %rd40;
	ld.global.u32 	%r61, [%rd11];
	add.s32 	%r62, %r60, %r8;
	mad.lo.s32 	%r63, %r62, %r28, %r11;
	mul.wide.s32 	%rd41, %r63, 4;
	add.s64 	%rd42, %rd2, %rd41;
	ld.global.f32 	%f27, [%rd42];
	mad.lo.s32 	%r64, %r3, %r61, %r10;
	mul.wide.s32 	%rd43, %r64, 4;
	add.s64 	%rd44, %rd1, %rd43;
	ld.global.f32 	%f28, [%rd44];
	mul.f32 	%f29, %f27, %f28;
	div.rn.f32 	%f30, %f29, %f1;
	add.f32 	%f6, %f41, %f30;
	st.global.f32 	[%rd9], %f6;
	setp.eq.s32 	%p7, %r15, 1;
	@%p7 bra 	$L__BB0_12;
	ld.global.u32 	%r65, [%rd10+4];
	ld.global.u32 	%r66, [%rd11+4];
	add.s32 	%r67, %r65, %r8;
	mad.lo.s32 	%r68, %r67, %r28, %r11;
	mul.wide.s32 	%rd45, %r68, 4;
	add.s64 	%rd46, %rd2, %rd45;
	ld.global.f32 	%f31, [%rd46];
	mad.lo.s32 	%r69, %r3, %r66, %r10;
	mul.wide.s32 	%rd47, %r69, 4;
	add.s64 	%rd48, %rd1, %rd47;
	ld.global.f32 	%f32, [%rd48];
	mul.f32 	%f33, %f31, %f32;
	div.rn.f32 	%f34, %f33, %f1;
	add.f32 	%f7, %f6, %f34;
	st.global.f32 	[%rd9], %f7;
	setp.eq.s32 	%p8, %r15, 2;
	@%p8 bra 	$L__BB0_12;
	ld.global.u32 	%r70, [%rd10+8];
	ld.global.u32 	%r71, [%rd11+8];
	add.s32 	%r72, %r70, %r8;
	mad.lo.s32 	%r73, %r72, %r28, %r11;
	mul.wide.s32 	%rd49, %r73, 4;
	add.s64 	%rd50, %rd2, %rd49;
	ld.global.f32 	%f35, [%rd50];
	mad.lo.s32 	%r74, %r3, %r71, %r10;
	mul.wide.s32 	%rd51, %r74, 4;
	add.s64 	%rd52, %rd1, %rd51;
	ld.global.f32 	%f36, [%rd52];
	mul.f32 	%f37, %f35, %f36;
	div.rn.f32 	%f38, %f37, %f1;
	add.f32 	%f39, %f7, %f38;
	st.global.f32 	[%rd9], %f39;
$L__BB0_12:
	add.s32 	%r79, %r79, %r5;
	setp.lt.s32 	%p9, %r79, %r4;
	@%p9 bra 	$L__BB0_4;
$L__BB0_13:
	mov.u32 	%r75, %nctaid.x;
	add.s32 	%r78, %r78, %r75;
	setp.lt.s32 	%p10, %r78, %r25;
	@%p10 bra 	$L__BB0_2;
$L__BB0_14:
	ret;

}
	// .globl	_Z24depthwise_input_backwardiiiiiiiPKiS0_S0_PKfS2_S2_Pf
.visible .entry _Z24depthwise_input_backwardiiiiiiiPKiS0_S0_PKfS2_S2_Pf(
	.param .u32 _Z24depthwise_input_backwardiiiiiiiPKiS0_S0_PKfS2_S2_Pf_param_0,
	.param .u32 _Z24depthwise_input_backwardiiiiiiiPKiS0_S0_PKfS2_S2_Pf_param_1,
	.param .u32 _Z24depthwise_input_backwardiiiiiiiPKiS0_S0_PKfS2_S2_Pf_param_2,
	.param .u32 _Z24depthwise_input_backwardiiiiiiiPKiS0_S0_PKfS2_S2_Pf_param_3,
	.param .u32 _Z24depthwise_input_backwardiiiiiiiPKiS0_S0_PKfS2_S2_Pf_param_4,
	.param .u32 _Z24depthwise_input_backwardiiiiiiiPKiS0_S0_PKfS2_S2_Pf_param_5,
	.param .u32 _Z24depthwise_input_backwardiiiiiiiPKiS0_S0_PKfS2_S2_Pf_param_6,
	.param .u64 .ptr .align 1 _Z24depthwise_input_backwardiiiiiiiPKiS0_S0_PKfS2_S2_Pf_param_7,
	.param .u64 .ptr .align 1 _Z24depthwise_input_backwardiiiiiiiPKiS0_S0_PKfS2_S2_Pf_param_8,
	.param .u64 .ptr .align 1 _Z24depthwise_input_backwardiiiiiiiPKiS0_S0_PKfS2_S2_Pf_param_9,
	.param .u64 .ptr .align 1 _Z24depthwise_input_backwardiiiiiiiPKiS0_S0_PKfS2_S2_Pf_param_10,
	.param .u64 .ptr .align 1 _Z24depthwise_input_backwardiiiiiiiPKiS0_S0_PKfS2_S2_Pf_param_11,
	.param .u64 .ptr .align 1 _Z24depthwise_input_backwardiiiiiiiPKiS0_S0_PKfS2_S2_Pf_param_12,
	.param .u64 .ptr .align 1 _Z24depthwise_input_backwardiiiiiiiPKiS0_S0_PKfS2_S2_Pf_param_13
)
{
	.reg .pred 	%p<14>;
	.reg .b32 	%r<137>;
	.reg .b32 	%f<77>;
	.reg .b64 	%rd<93>;

	ld.param.u32 	%r30, [_Z24depthwise_input_backwardiiiiiiiPKiS0_S0_PKfS2_S2_Pf_param_0];
	ld.param.u32 	%r33, [_Z24depthwise_input_backwardiiiiiiiPKiS0_S0_PKfS2_S2_Pf_param_4];
	ld.param.u64 	%rd10, [_Z24depthwise_input_backwardiiiiiiiPKiS0_S0_PKfS2_S2_Pf_param_7];
	ld.param.u64 	%rd11, [_Z24depthwise_input_backwardiiiiiiiPKiS0_S0_PKfS2_S2_Pf_param_9];
	ld.param.u64 	%rd12, [_Z24depthwise_input_backwardiiiiiiiPKiS0_S0_PKfS2_S2_Pf_param_11];
	ld.param.u64 	%rd13, [_Z24depthwise_input_backwardiiiiiiiPKiS0_S0_PKfS2_S2_Pf_param_13];
	cvta.to.global.u64 	%rd1, %rd13;
	cvta.to.global.u64 	%rd2, %rd12;
	cvta.to.global.u64 	%rd3, %rd11;
	cvta.to.global.u64 	%rd4, %rd10;
	mov.u32 	%r130, %ctaid.x;
	setp.ge.s32 	%p1, %r130, %r30;
	@%p1 bra 	$L__BB1_18;
	ld.param.u32 	%r127, [_Z24depthwise_input_backwardiiiiiiiPKiS0_S0_PKfS2_S2_Pf_param_5];
	ld.param.u32 	%r125, [_Z24depthwise_input_backwardiiiiiiiPKiS0_S0_PKfS2_S2_Pf_param_2];
	mov.u32 	%r36, %ctaid.y;
	mov.u32 	%r37, %ntid.x;
	mov.u32 	%r38, %tid.x;
	mad.lo.s32 	%r2, %r36, %r37, %r38;
	mul.lo.s32 	%r3, %r127, %r33;
	mul.lo.s32 	%r4, %r3, %r125;
	mov.u32 	%r39, %nctaid.y;
	mul.lo.s32 	%r5, %r37, %r39;
	add.s64 	%rd5, %rd4, 16;
	add.s64 	%rd6, %rd3, 16;
$L__BB1_2:
	setp.ge.s32 	%p2, %r2, %r4;
	@%p2 bra 	$L__BB1_17;
	ld.param.u32 	%r126, [_Z24depthwise_input_backwardiiiiiiiPKiS0_S0_PKfS2_S2_Pf_param_2];
	ld.param.u32 	%r124, [_Z24depthwise_input_backwardiiiiiiiPKiS0_S0_PKfS2_S2_Pf_param_1];
	mul.lo.s32 	%r7, %r130, %r126;
	mul.lo.s32 	%r8, %r130, %r124;
	mov.u32 	%r131, %r2;
$L__BB1_4:
	ld.param.u64 	%rd91, [_Z24depthwise_input_backwardiiiiiiiPKiS0_S0_PKfS2_S2_Pf_param_8];
	ld.param.u32 	%r128, [_Z24depthwise_input_backwardiiiiiiiPKiS0_S0_PKfS2_S2_Pf_param_5];
	div.s32 	%r40, %r131, %r3;
	mul.lo.s32 	%r41, %r40, %r3;
	sub.s32 	%r10, %r131, %r41;
	div.s32 	%r11, %r10, %r128;
	add.s32 	%r12, %r40, %r7;
	cvta.to.global.u64 	%rd14, %rd91;
	mul.wide.s32 	%rd15, %r12, 4;
	add.s64 	%rd16, %rd14, %rd15;
	ld.global.u32 	%r13, [%rd16];
	setp.lt.s32 	%p3, %r13, 1;
	@%p3 bra 	$L__BB1_16;
	ld.param.u64 	%rd92, [_Z24depthwise_input_backwardiiiiiiiPKiS0_S0_PKfS2_S2_Pf_param_12];
	ld.param.u32 	%r129, [_Z24depthwise_input_backwardiiiiiiiPKiS0_S0_PKfS2_S2_Pf_param_6];
	mul.lo.s32 	%r14, %r12, %r129;
	mad.lo.s32 	%r43, %r3, %r7, %r131;
	cvta.to.global.u64 	%rd17, %rd92;
	mul.wide.s32 	%rd18, %r43, 4;
	add.s64 	%rd7, %rd17, %rd18;
	cvt.rn.f32.u32 	%f1, %r13;
	setp.lt.u32 	%p4, %r13, 8;
	mov.b32 	%r135, 0;
	@%p4 bra 	$L__BB1_8;
	and.b32  	%r135, %r13, 2147483640;
	neg.s32 	%r133, %r135;
	mov.u32 	%r132, %r14;
$L__BB1_7:
	.pragma "nounroll";
	mul.wide.s32 	%rd19, %r132, 4;
	add.s64 	%rd20, %rd5, %rd19;
	add.s64 	%rd21, %rd6, %rd19;
	ld.global.u32 	%r44, [%rd20+-16];
	ld.global.u32 	%r45, [%rd21+-16];
	ld.global.f32 	%f2, [%rd7];
	mad.lo.s32 	%r46, %r3, %r45, %r10;
	mul.wide.s32 	%rd22, %r46, 4;
	add.s64 	%rd23, %rd2, %rd22;
	ld.global.f32 	%f3, [%rd23];
	mul.f32 	%f4, %f2, %f3;
	div.rn.f32 	%f5, %f4, %f1;
	add.s32 	%r47, %r44, %r8;
	mad.lo.s32 	%r48, %r47, %r33, %r11;
	mul.wide.s32 	%rd24, %r48, 4;
	add.s64 	%rd25, %rd1, %rd24;
	atom.global.add.f32 	%f6, [%rd25], %f5;
	ld.global.u32 	%r49, [%rd20+-12];
	ld.global.u32 	%r50, [%rd21+-12];
	ld.global.f32 	%f7, [%rd7];
	mad.lo.s32 	%r51, %r3, %r50, %r10;
	mul.wide.s32 	%rd26, %r51, 4;
	add.s64 	%rd27, %rd2, %rd26;
	ld.global.f32 	%f8, [%rd27];
	mul.f32 	%f9, %f7, %f8;
	div.rn.f32 	%f10, %f9, %f1;
	add.s32 	%r52, %r49, %r8;
	mad.lo.s32 	%r53, %r52, %r33, %r11;
	mul.wide.s32 	%rd28, %r53, 4;
	add.s64 	%rd29, %rd1, %rd28;
	atom.global.add.f32 	%f11, [%rd29], %f10;
	ld.global.u32 	%r54, [%rd20+-8];
	ld.global.u32 	%r55, [%rd21+-8];
	ld.global.f32 	%f12, [%rd7];
	mad.lo.s32 	%r56, %r3, %r55, %r10;
	mul.wide.s32 	%rd30, %r56, 4;
	add.s64 	%rd31, %rd2, %rd30;
	ld.global.f32 	%f13, [%rd31];
	mul.f32 	%f14, %f12, %f13;
	div.rn.f32 	%f15, %f14, %f1;
	add.s32 	%r57, %r54, %r8;
	mad.lo.s32 	%r58, %r57, %r33, %r11;
	mul.wide.s32 	%rd32, %r58, 4;
	add.s64 	%rd33, %rd1, %rd32;
	atom.global.add.f32 	%f16, [%rd33], %f15;
	ld.global.u32 	%r59, [%rd20+-4];
	ld.global.u32 	%r60, [%rd21+-4];
	ld.global.f32 	%f17, [%rd7];
	mad.lo.s32 	%r61, %r3, %r60, %r10;
	mul.wide.s32 	%rd34, %r61, 4;
	add.s64 	%rd35, %rd2, %rd34;
	ld.global.f32 	%f18, [%rd35];
	mul.f32 	%f19, %f17, %f18;
	div.rn.f32 	%f20, %f19, %f1;
	add.s32 	%r62, %r59, %r8;
	mad.lo.s32 	%r63, %r62, %r33, %r11;
	mul.wide.s32 	%rd36, %r63, 4;
	add.s64 	%rd37, %rd1, %rd36;
	atom.global.add.f32 	%f21, [%rd37], %f20;
	ld.global.u32 	%r64, [%rd20];
	ld.global.u32 	%r65, [%rd21];
	ld.global.f32 	%f22, [%rd7];
	mad.lo.s32 	%r66, %r3, %r65, %r10;
	mul.wide.s32 	%rd38, %r66, 4;
	add.s64 	%rd39, %rd2, %rd38;
	ld.global.f32 	%f23, [%rd39];
	mul.f32 	%f24, %f22, %f23;
	div.rn.f32 	%f25, %f24, %f1;
	add.s32 	%r67, %r64, %r8;
	mad.lo.s32 	%r68, %r67, %r33, %r11;
	mul.wide.s32 	%rd40, %r68, 4;
	add.s64 	%rd41, %rd1, %rd40;
	atom.global.add.f32 	%f26, [%rd41], %f25;
	ld.global.u32 	%r69, [%rd20+4];
	ld.global.u32 	%r70, [%rd21+4];
	ld.global.f32 	%f27, [%rd7];
	mad.lo.s32 	%r71, %r3, %r70, %r10;
	mul.wide.s32 	%rd42, %r71, 4;
	add.s64 	%rd43, %rd2, %rd42;
	ld.global.f32 	%f28, [%rd43];
	mul.f32 	%f29, %f27, %f28;
	div.rn.f32 	%f30, %f29, %f1;
	add.s32 	%r72, %r69, %r8;
	mad.lo.s32 	%r73, %r72, %r33, %r11;
	mul.wide.s32 	%rd44, %r73, 4;
	add.s64 	%rd45, %rd1, %rd44;
	atom.global.add.f32 	%f31, [%rd45], %f30;
	ld.global.u32 	%r74, [%rd20+8];
	ld.global.u32 	%r75, [%rd21+8];
	ld.global.f32 	%f32, [%rd7];
	mad.lo.s32 	%r76, %r3, %r75, %r10;
	mul.wide.s32 	%rd46, %r76, 4;
	add.s64 	%rd47, %rd2, %rd46;
	ld.global.f32 	%f33, [%rd47];
	mul.f32 	%f34, %f32, %f33;
	div.rn.f32 	%f35, %f34, %f1;
	add.s32 	%r77, %r74, %r8;
	mad.lo.s32 	%r78, %r77, %r33, %r11;
	mul.wide.s32 	%rd48, %r78, 4;
	add.s64 	%rd49, %rd1, %rd48;
	atom.global.add.f32 	%f36, [%rd49], %f35;
	ld.global.u32 	%r79, [%rd20+12];
	ld.global.u32 	%r80, [%rd21+12];
	ld.global.f32 	%f37, [%rd7];
	mad.lo.s32 	%r81, %r3, %r80, %r10;
	mul.wide.s32 	%rd50, %r81, 4;
	add.s64 	%rd51, %rd2, %rd50;
	ld.global.f32 	%f38, [%rd51];
	mul.f32 	%f39, %f37, %f38;
	div.rn.f32 	%f40, %f39, %f1;
	add.s32 	%r82, %r79, %r8;
	mad.lo.s32 	%r83, %r82, %r33, %r11;
	mul.wide.s32 	%rd52, %r83, 4;
	add.s64 	%rd53, %rd1, %rd52;
	atom.global.add.f32 	%f41, [%rd53], %f40;
	add.s32 	%r133, %r133, 8;
	add.s32 	%r132, %r132, 8;
	setp.ne.s32 	%p5, %r133, 0;
	@%p5 bra 	$L__BB1_7;
$L__BB1_8:
	and.b32  	%r22, %r13, 7;
	setp.eq.s32 	%p6, %r22, 0;
	@%p6 bra 	$L__BB1_16;
	setp.lt.u32 	%p7, %r22, 4;
	@%p7 bra 	$L__BB1_11;
	add.s32 	%r84, %r135, %r14;
	mul.wide.s32 	%rd54, %r84, 4;
	add.s64 	%rd55, %rd4, %rd54;
	ld.global.u32 	%r85, [%rd55];
	add.s64 	%rd56, %rd3, %rd54;
	ld.global.u32 	%r86, [%rd56];
	ld.global.f32 	%f42, [%rd7];
	mad.lo.s32 	%r87, %r3, %r86, %r10;
	mul.wide.s32 	%rd57, %r87, 4;
	add.s64 	%rd58, %rd2, %rd57;
	ld.global.f32 	%f43, [%rd58];
	mul.f32 	%f44, %f42, %f43;
	div.rn.f32 	%f45, %f44, %f1;
	add.s32 	%r88, %r85, %r8;
	mad.lo.s32 	%r89, %r88, %r33, %r11;
	mul.wide.s32 	%rd59, %r89, 4;
	add.s64 	%rd60, %rd1, %rd59;
	atom.global.add.f32 	%f46, [%rd60], %f45;
	ld.global.u32 	%r90, [%rd55+4];
	ld.global.u32 	%r91, [%rd56+4];
	ld.global.f32 	%f47, [%rd7];
	mad.lo.s32 	%r92, %r3, %r91, %r10;
	mul.wide.s32 	%rd61, %r92, 4;
	add.s64 	%rd62, %rd2, %rd61;
	ld.global.f32 	%f48, [%rd62];
	mul.f32 	%f49, %f47, %f48;
	div.rn.f32 	%f50, %f49, %f1;
	add.s32 	%r93, %r90, %r8;
	mad.lo.s32 	%r94, %r93, %r33, %r11;
	mul.wide.s32 	%rd63, %r94, 4;
	add.s64 	%rd64, %rd1, %rd63;
	atom.global.add.f32 	%f51, [%rd64], %f50;
	ld.global.u32 	%r95, [%rd55+8];
	ld.global.u32 	%r96, [%rd56+8];
	ld.global.f32 	%f52, [%rd7];
	mad.lo.s32 	%r97, %r3, %r96, %r10;
	mul.wide.s32 	%rd65, %r97, 4;
	add.s64 	%rd66, %rd2, %rd65;
	ld.global.f32 	%f53, [%rd66];
	mul.f32 	%f54, %f52, %f53;
	div.rn.f32 	%f55, %f54, %f1;
	add.s32 	%r98, %r95, %r8;
	mad.lo.s32 	%r99, %r98, %r33, %r11;
	mul.wide.s32 	%rd67, %r99, 4;
	add.s64 	%rd68, %rd1, %rd67;
	atom.global.add.f32 	%f56, [%rd68], %f55;
	ld.global.u32 	%r100, [%rd55+12];
	ld.global.u32 	%r101, [%rd56+12];
	ld.global.f32 	%f57, [%rd7];
	mad.lo.s32 	%r102, %r3, %r101, %r10;
	mul.wide.s32 	%rd69, %r102, 4;
	add.s64 	%rd70, %rd2, %rd69;
	ld.global.f32 	%f58, [%rd70];
	mul.f32 	%f59, %f57, %f58;
	div.rn.f32 	%f60, %f59, %f1;
	add.s32 	%r103, %r100, %r8;
	mad.lo.s32 	%r104, %r103, %r33, %r11;
	mul.wide.s32 	%rd71, %r104, 4;
	add.s64 	%rd72, %rd1, %rd71;
	atom.global.add.f32 	%f61, [%rd72], %f60;
	add.s32 	%r135, %r135, 4;
$L__BB1_11:
	and.b32  	%r25, %r13, 3;
	setp.eq.s32 	%p8, %r25, 0;
	@%p8 bra 	$L__BB1_16;
	setp.eq.s32 	%p9, %r25, 1;
	@%p9 bra 	$L__BB1_14;
	add.s32 	%r105, %r135, %r14;
	mul.wide.s32 	%rd73, %r105, 4;
	add.s64 	%rd74, %rd4, %rd73;
	ld.global.u32 	%r106, [%rd74];
	add.s64 	%rd75, %rd3, %rd73;
	ld.global.u32 	%r107, [%rd75];
	ld.global.f32 	%f62, [%rd7];
	mad.lo.s32 	%r108, %r3, %r107, %r10;
	mul.wide.s32 	%rd76, %r108, 4;
	add.s64 	%rd77, %rd2, %rd76;
	ld.global.f32 	%f63, [%rd77];
	mul.f32 	%f64, %f62, %f63;
	div.rn.f32 	%f65, %f64, %f1;
	add.s32 	%r109, %r106, %r8;
	mad.lo.s32 	%r110, %r109, %r33, %r11;
	mul.wide.s32 	%rd78, %r110, 4;
	add.s64 	%rd79, %rd1, %rd78;
	atom.global.add.f32 	%f66, [%rd79], %f65;
	ld.global.u32 	%r111, [%rd74+4];
	ld.global.u32 	%r112, [%rd75+4];
	ld.global.f32 	%f67, [%rd7];
	mad.lo.s32 	%r113, %r3, %r112, %r10;
	mul.wide.s32 	%rd80, %r113, 4;
	add.s64 	%rd81, %rd2, %rd80;
	ld.global.f32 	%f68, [%rd81];
	mul.f32 	%f69, %f67, %f68;
	div.rn.f32 	%f70, %f69, %f1;
	add.s32 	%r114, %r111, %r8;
	mad.lo.s32 	%r115, %r114, %r33, %r11;
	mul.wide.s32 	%rd82, %r115, 4;
	add.s64 	%rd83, %rd1, %rd82;
	atom.global.add.f32 	%f71, [%rd83], %f70;
	add.s32 	%r135, %r135, 2;
$L__BB1_14:
	and.b32  	%r116, %r13, 1;
	setp.eq.b32 	%p10, %r116, 1;
	not.pred 	%p11, %p10;
	@%p11 bra 	$L__BB1_16;
	add.s32 	%r117, %r135, %r14;
	mul.wide.s32 	%rd84, %r117, 4;
	add.s64 	%rd85, %rd4, %rd84;
	ld.global.u32 	%r118, [%rd85];
	add.s64 	%rd86, %rd3, %rd84;
	ld.global.u32 	%r119, [%rd86];
	ld.global.f32 	%f72, [%rd7];
	mad.lo.s32 	%r120, %r3, %r119, %r10;
	mul.wide.s32 	%rd87, %r120, 4;
	add.s64 	%rd88, %rd2, %rd87;
	ld.global.f32 	%f73, [%rd88];
	mul.f32 	%f74, %f72, %f73;
	div.rn.f32 	%f75, %f74, %f1;
	add.s32 	%r121, %r118, %r8;
	mad.lo.s32 	%r122, %r121, %r33, %r11;
	mul.wide.s32 	%rd89, %r122, 4;
	add.s64 	%rd90, %rd1, %rd89;
	atom.global.add.f32 	%f76, [%rd90], %f75;
$L__BB1_16:
	add.s32 	%r131, %r131, %r5;
	setp.lt.s32 	%p12, %r131, %r4;
	@%p12 bra 	$L__BB1_4;
$L__BB1_17:
	mov.u32 	%r123, %nctaid.x;
	add.s32 	%r130, %r130, %r123;
	setp.lt.s32 	%p13, %r130, %r30;
	@%p13 bra 	$L__BB1_2;
$L__BB1_18:
	ret;

}
	// .globl	_Z25depthwise_filter_backwardiiiiiiiPKiS0_S0_PKfS2_Pfii
.visible .entry _Z25depthwise_filter_backwardiiiiiiiPKiS0_S0_PKfS2_Pfii(
	.param .u32 _Z25depthwise_filter_backwardiiiiiiiPKiS0_S0_PKfS2_Pfii_param_0,
	.param .u32 _Z25depthwise_filter_backwardiiiiiiiPKiS0_S0_PKfS2_Pfii_param_1,
	.param .u32 _Z25depthwise_filter_backwardiiiiiiiPKiS0_S0_PKfS2_Pfii_param_2,
	.param .u32 _Z25depthwise_filter_backwardiiiiiiiPKiS0_S0_PKfS2_Pfii_param_3,
	.param .u32 _Z25depthwise_filter_backwardiiiiiiiPKiS0_S0_PKfS2_Pfii_param_4,
	.param .u32 _Z25depthwise_filter_backwardiiiiiiiPKiS0_S0_PKfS2_Pfii_param_5,
	.param .u32 _Z25depthwise_filter_backwardiiiiiiiPKiS0_S0_PKfS2_Pfii_param_6,
	.param .u64 .ptr .align 1 _Z25depthwise_filter_backwardiiiiiiiPKiS0_S0_PKfS2_Pfii_param_7,
	.param .u64 .ptr .align 1 _Z25depthwise_filter_backwardiiiiiiiPKiS0_S0_PKfS2_Pfii_param_8,
	.param .u64 .ptr .align 1 _Z25depthwise_filter_backwardiiiiiiiPKiS0_S0_PKfS2_Pfii_param_9,
	.param .u64 .ptr .align 1 _Z25depthwise_filter_backwardiiiiiiiPKiS0_S0_PKfS2_Pfii_param_10,
	.param .u64 .ptr .align 1 _Z25depthwise_filter_backwardiiiiiiiPKiS0_S0_PKfS2_Pfii_param_11,
	.param .u64 .ptr .align 1 _Z25depthwise_filter_backwardiiiiiiiPKiS0_S0_PKfS2_Pfii_param_12,
	.param .u32 _Z25depthwise_filter_backwardiiiiiiiPKiS0_S0_PKfS2_Pfii_param_13,
	.param .u32 _Z25depthwise_filter_backwardiiiiiiiPKiS0_S0_PKfS2_Pfii_param_14
)
{
	.reg .pred 	%p<37>;
	.reg .b32 	%r<142>;
	.reg .b32 	%f<47>;
	.reg .b64 	%rd<46>;

	ld.param.u32 	%r42, [_Z25depthwise_filter_backwardiiiiiiiPKiS0_S0_PKfS2_Pfii_param_0];
	ld.param.u32 	%r44, [_Z25depthwise_filter_backwardiiiiiiiPKiS0_S0_PKfS2_Pfii_param_2];
	ld.param.u32 	%r45, [_Z25depthwise_filter_backwardiiiiiiiPKiS0_S0_PKfS2_Pfii_param_4];
	ld.param.u32 	%r46, [_Z25depthwise_filter_backwardiiiiiiiPKiS0_S0_PKfS2_Pfii_param_5];
	ld.param.u64 	%rd16, [_Z25depthwise_filter_backwardiiiiiiiPKiS0_S0_PKfS2_Pfii_param_7];
	ld.param.u64 	%rd13, [_Z25depthwise_filter_backwardiiiiiiiPKiS0_S0_PKfS2_Pfii_param_8];
	ld.param.u64 	%rd17, [_Z25depthwise_filter_backwardiiiiiiiPKiS0_S0_PKfS2_Pfii_param_9];
	ld.param.u64 	%rd18, [_Z25depthwise_filter_backwardiiiiiiiPKiS0_S0_PKfS2_Pfii_param_10];
	ld.param.u32 	%r48, [_Z25depthwise_filter_backwardiiiiiiiPKiS0_S0_PKfS2_Pfii_param_13];
	ld.param.u32 	%r49, [_Z25depthwise_filter_backwardiiiiiiiPKiS0_S0_PKfS2_Pfii_param_14];
	cvta.to.global.u64 	%rd1, %rd18;
	cvta.to.global.u64 	%rd2, %rd17;
	cvta.to.global.u64 	%rd3, %rd16;
	mov.u32 	%r141, %tid.x;
	setp.ge.s32 	%p1, %r141, %r48;
	@%p1 bra 	$L__BB2_3;
	mov.u32 	%r2, %ntid.x;
	mov.u32 	%r134, %r141;
$L__BB2_2:
	shl.b32 	%r50, %r134, 2;
	mov.u32 	%r51, gradPerBlock;
	add.s32 	%r52, %r51, %r50;
	mov.b32 	%r53, 0;
	st.shared.u32 	[%r52], %r53;
	add.s32 	%r134, %r134, %r2;
	setp.lt.s32 	%p2, %r134, %r48;
	@%p2 bra 	$L__BB2_2;
$L__BB2_3:
	bar.sync 	0;
	add.s32 	%r5, %r49, %r48;
	mov.u32 	%r135, %ctaid.x;
	setp.ge.s32 	%p3, %r135, %r42;
	@%p3 bra 	$L__BB2_31;
	mov.u32 	%r54, %ctaid.y;
	mov.u32 	%r55, %ntid.x;
	mad.lo.s32 	%r7, %r54, %r55, %r141;
	mul.lo.s32 	%r8, %r46, %r45;
	mul.lo.s32 	%r9, %r8, %r44;
	mov.u32 	%r56, %nctaid.y;
	mul.lo.s32 	%r10, %r55, %r56;
	add.s64 	%rd4, %rd3, 8;
	add.s64 	%rd5, %rd2, 8;
	cvta.to.global.u64 	%rd6, %rd13;
$L__BB2_5:
	setp.ge.s32 	%p4, %r7, %r9;
	@%p4 bra 	$L__BB2_30;
	ld.param.u32 	%r132, [_Z25depthwise_filter_backwardiiiiiiiPKiS0_S0_PKfS2_Pfii_param_1];
	mul.lo.s32 	%r12, %r135, %r44;
	mul.lo.s32 	%r13, %r135, %r132;
	mov.u32 	%r136, %r7;
$L__BB2_7:
	div.s32 	%r57, %r136, %r8;
	mul.lo.s32 	%r58, %r57, %r8;
	sub.s32 	%r15, %r136, %r58;
	div.s32 	%r16, %r15, %r46;
	add.s32 	%r17, %r57, %r12;
	mul.wide.s32 	%rd19, %r17, 4;
	add.s64 	%rd20, %rd6, %rd19;
	ld.global.u32 	%r18, [%rd20];
	setp.lt.s32 	%p5, %r18, 1;
	@%p5 bra 	$L__BB2_29;
	ld.param.u64 	%rd44, [_Z25depthwise_filter_backwardiiiiiiiPKiS0_S0_PKfS2_Pfii_param_11];
	ld.param.u32 	%r133, [_Z25depthwise_filter_backwardiiiiiiiPKiS0_S0_PKfS2_Pfii_param_6];
	mul.lo.s32 	%r19, %r17, %r133;
	mad.lo.s32 	%r60, %r8, %r12, %r136;
	cvta.to.global.u64 	%rd21, %rd44;
	mul.wide.s32 	%rd22, %r60, 4;
	add.s64 	%rd7, %rd21, %rd22;
	cvt.rn.f32.u32 	%f1, %r18;
	setp.lt.u32 	%p6, %r18, 4;
	mov.b32 	%r140, 0;
	@%p6 bra 	$L__BB2_19;
	and.b32  	%r140, %r18, 2147483644;
	neg.s32 	%r138, %r140;
	mov.u32 	%r137, %r19;
$L__BB2_10:
	.pragma "nounroll";
	mul.wide.s32 	%rd23, %r137, 4;
	add.s64 	%rd8, %rd4, %rd23;
	add.s64 	%rd9, %rd5, %rd23;
	ld.global.u32 	%r61, [%rd9+-8];
	ld.global.f32 	%f44, [%rd7];
	mad.lo.s32 	%r24, %r8, %r61, %r15;
	setp.lt.s32 	%p7, %r24, %r49;
	setp.ge.s32 	%p8, %r24, %r5;
	or.pred  	%p9, %p7, %p8;
	@%p9 bra 	$L__BB2_12;
	ld.global.u32 	%r63, [%rd8+-8];
	add.s32 	%r64, %r63, %r13;
	mad.lo.s32 	%r65, %r64, %r45, %r16;
	mul.wide.s32 	%rd24, %r65, 4;
	add.s64 	%rd25, %rd1, %rd24;
	ld.global.f32 	%f15, [%rd25];
	sub.s32 	%r66, %r24, %r49;
	shl.b32 	%r67, %r66, 2;
	mov.u32 	%r68, gradPerBlock;
	add.s32 	%r69, %r68, %r67;
	mul.f32 	%f16, %f44, %f15;
	div.rn.f32 	%f17, %f16, %f1;
	atom.shared.add.f32 	%f18, [%r69], %f17;
	ld.global.f32 	%f44, [%rd7];
$L__BB2_12:
	ld.global.u32 	%r70, [%rd9+-4];
	mad.lo.s32 	%r25, %r8, %r70, %r15;
	setp.lt.s32 	%p10, %r25, %r49;
	setp.ge.s32 	%p11, %r25, %r5;
	or.pred  	%p12, %p10, %p11;
	@%p12 bra 	$L__BB2_14;
	ld.global.u32 	%r72, [%rd8+-4];
	add.s32 	%r73, %r72, %r13;
	mad.lo.s32 	%r74, %r73, %r45, %r16;
	mul.wide.s32 	%rd26, %r74, 4;
	add.s64 	%rd27, %rd1, %rd26;
	ld.global.f32 	%f19, [%rd27];
	sub.s32 	%r75, %r25, %r49;
	shl.b32 	%r76, %r75, 2;
	mov.u32 	%r77, gradPerBlock;
	add.s32 	%r78, %r77, %r76;
	mul.f32 	%f20, %f44, %f19;
	div.rn.f32 	%f21, %f20, %f1;
	atom.shared.add.f32 	%f22, [%r78], %f21;
	ld.global.f32 	%f44, [%rd7];
$L__BB2_14:
	ld.global.u32 	%r79, [%rd9];
	mad.lo.s32 	%r26, %r8, %r79, %r15;
	setp.lt.s32 	%p13, %r26, %r49;
	setp.ge.s32 	%p14, %r26, %r5;
	or.pred  	%p15, %p13, %p14;
	@%p15 bra 	$L__BB2_16;
	ld.global.u32 	%r81, [%rd8];
	add.s32 	%r82, %r81, %r13;
	mad.lo.s32 	%r83, %r82, %r45, %r16;
	mul.wide.s32 	%rd28, %r83, 4;
	add.s64 	%rd29, %rd1, %rd28;
	ld.global.f32 	%f23, [%rd29];
	sub.s32 	%r84, %r26, %r49;
	shl.b32 	%r85, %r84, 2;
	mov.u32 	%r86, gradPerBlock;
	add.s32 	%r87, %r86, %r85;
	mul.f32 	%f24, %f44, %f23;
	div.rn.f32 	%f25, %f24, %f1;
	atom.shared.add.f32 	%f26, [%r87], %f25;
	ld.global.f32 	%f44, [%rd7];
$L__BB2_16:
	ld.global.u32 	%r88, [%rd8+4];
	ld.global.u32 	%r89, [%rd9+4];
	add.s32 	%r91, %r88, %r13;
	mad.lo.s32 	%r92, %r91, %r45, %r16;
	mul.wide.s32 	%rd30, %r92, 4;
	add.s64 	%rd31, %rd1, %rd30;
	ld.global.f32 	%f27, [%rd31];
	mul.f32 	%f9, %f44, %f27;
	mad.lo.s32 	%r27, %r8, %r89, %r15;
	setp.lt.s32 	%p16, %r27, %r49;
	setp.ge.s32 	%p17, %r27, %r5;
	or.pred  	%p18, %p16, %p17;
	@%p18 bra 	$L__BB2_18;
	sub.s32 	%r93, %r27, %r49;
	shl.b32 	%r94, %r93, 2;
	mov.u32 	%r95, gradPerBlock;
	add.s32 	%r96, %r95, %r94;
	div.rn.f32 	%f28, %f9, %f1;
	atom.shared.add.f32 	%f29, [%r96], %f28;
$L__BB2_18:
	add.s32 	%r138, %r138, 4;
	add.s32 	%r137, %r137, 4;
	setp.ne.s32 	%p19, %r138, 0;
	@%p19 bra 	$L__BB2_10;
$L__BB2_19:
	and.b32  	%r31, %r18, 3;
	setp.eq.s32 	%p20, %r31, 0;
	@%p20 bra 	$L__BB2_29;
	setp.eq.s32 	%p21, %r31, 1;
	@%p21 bra 	$L__BB2_26;
	add.s32 	%r97, %r140, %r19;
	mul.wide.s32 	%rd32, %r97, 4;
	add.s64 	%rd10, %rd3, %rd32;
	add.s64 	%rd11, %rd2, %rd32;
	ld.global.u32 	%r98, [%rd11];
	ld.global.f32 	%f46, [%rd7];
	mad.lo.s32 	%r32, %r8, %r98, %r15;
	setp.lt.s32 	%p22, %r32, %r49;
	setp.ge.s32 	%p23, %r32, %r5;
	or.pred  	%p24, %p22, %p23;
	@%p24 bra 	$L__BB2_23;
	ld.global.u32 	%r100, [%rd10];
	add.s32 	%r101, %r100, %r13;
	mad.lo.s32 	%r102, %r101, %r45, %r16;
	mul.wide.s32 	%rd33, %r102, 4;
	add.s64 	%rd34, %rd1, %rd33;
	ld.global.f32 	%f30, [%rd34];
	sub.s32 	%r103, %r32, %r49;
	shl.b32 	%r104, %r103, 2;
	mov.u32 	%r105, gradPerBlock;
	add.s32 	%r106, %r105, %r104;
	mul.f32 	%f31, %f46, %f30;
	div.rn.f32 	%f32, %f31, %f1;
	atom.shared.add.f32 	%f33, [%r106], %f32;
	ld.global.f32 	%f46, [%rd7];
$L__BB2_23:
	ld.global.u32 	%r107, [%rd10+4];
	ld.global.u32 	%r108, [%rd11+4];
	add.s32 	%r110, %r107, %r13;
	mad.lo.s32 	%r111, %r110, %r45, %r16;
	mul.wide.s32 	%rd35, %r111, 4;
	add.s64 	%rd36, %rd1, %rd35;
	ld.global.f32 	%f34, [%rd36];
	mul.f32 	%f13, %f46, %f34;
	mad.lo.s32 	%r33, %r8, %r108, %r15;
	setp.lt.s32 	%p25, %r33, %r49;
	setp.ge.s32 	%p26, %r33, %r5;
	or.pred  	%p27, %p25, %p26;
	@%p27 bra 	$L__BB2_25;
	sub.s32 	%r112, %r33, %r49;
	shl.b32 	%r113, %r112, 2;
	mov.u32 	%r114, gradPerBlock;
	add.s32 	%r115, %r114, %r113;
	div.rn.f32 	%f35, %f13, %f1;
	atom.shared.add.f32 	%f36, [%r115], %f35;
$L__BB2_25:
	add.s32 	%r140, %r140, 2;
$L__BB2_26:
	and.b32  	%r116, %r18, 1;
	setp.eq.b32 	%p28, %r116, 1;
	not.pred 	%p29, %p28;
	@%p29 bra 	$L__BB2_29;
	add.s32 	%r117, %r140, %r19;
	mul.wide.s32 	%rd37, %r117, 4;
	add.s64 	%rd38, %rd3, %rd37;
	ld.global.u32 	%r118, [%rd38];
	add.s64 	%rd39, %rd2, %rd37;
	ld.global.u32 	%r119, [%rd39];
	ld.global.f32 	%f37, [%rd7];
	add.s32 	%r121, %r118, %r13;
	mad.lo.s32 	%r122, %r121, %r45, %r16;
	mul.wide.s32 	%rd40, %r122, 4;
	add.s64 	%rd41, %rd1, %rd40;
	ld.global.f32 	%f38, [%rd41];
	mul.f32 	%f39, %f37, %f38;
	div.rn.f32 	%f14, %f39, %f1;
	mad.lo.s32 	%r36, %r8, %r119, %r15;
	setp.lt.s32 	%p30, %r36, %r49;
	setp.ge.s32 	%p31, %r36, %r5;
	or.pred  	%p32, %p30, %p31;
	@%p32 bra 	$L__BB2_29;
	sub.s32 	%r123, %r36, %r49;
	shl.b32 	%r124, %r123, 2;
	mov.u32 	%r125, gradPerBlock;
	add.s32 	%r126, %r125, %r124;
	atom.shared.add.f32 	%f40, [%r126], %f14;
$L__BB2_29:
	add.s32 	%r136, %r136, %r10;
	setp.lt.s32 	%p33, %r136, %r9;
	@%p33 bra 	$L__BB2_7;
$L__BB2_30:
	mov.u32 	%r127, %nctaid.x;
	add.s32 	%r135, %r135, %r127;
	setp.lt.s32 	%p34, %r135, %r42;
	@%p34 bra 	$L__BB2_5;
$L__BB2_31:
	setp.ge.s32 	%p35, %r141, %r48;
	bar.sync 	0;
	@%p35 bra 	$L__BB2_34;
	ld.param.u64 	%rd45, [_Z25depthwise_filter_backwardiiiiiiiPKiS0_S0_PKfS2_Pfii_param_12];
	mov.u32 	%r39, %ntid.x;
	cvta.to.global.u64 	%rd12, %rd45;
	mov.u32 	%r130, gradPerBlock;
$L__BB2_33:
	add.s32 	%r128, %r141, %r49;
	mul.wide.s32 	%rd42, %r128, 4;
	add.s64 	%rd43, %rd12, %rd42;
	shl.b32 	%r129, %r141, 2;
	add.s32 	%r131, %r130, %r129;
	ld.shared.f32 	%f41, [%r131];
	atom.global.add.f32 	%f42, [%rd43], %f41;
	add.s32 	%r141, %r141, %r39;
	setp.lt.s32 	%p36, %r141, %r48;
	@%p36 bra 	$L__BB2_33;
$L__BB2_34:
	ret;

}


// ===== COMPILED SASS (sm_100) =====

	.target	sm_100

	.elftype	@"ET_EXEC"


//--------------------- .note.nv.tkinfo           --------------------------
	.section	.note.nv.tkinfo,"",@"SHT_NOTE"
	.sectionflags	@"SHF_NOTE_NV_TKINFO"
	.tkinfo
        /*0018*/ 	.word	0x00000002
        /*0030*/ 	.string	""
        /*0030*/ 	.string	"ptxas"
        /*0030*/ 	.string	"Cuda compilation tools, release 13.0, V13.0.88"
        /*0030*/ 	.string	"Build cuda_13.0.r13.0/compiler.36424714_0"
        /*0030*/ 	.string	"-arch sm_100 -m 64 "



//--------------------- .note.nv.cuinfo           --------------------------
	.section	.note.nv.cuinfo,"",@"SHT_NOTE"
	.sectionflags	@"SHF_NOTE_NV_CUINFO"
        /*0018*/ 	.short	0x0002
        /*001a*/ 	.short	0x0064
        /*001c*/ 	.short	0x0082
	.zero		2


//--------------------- .nv.info                  --------------------------
	.section	.nv.info,"",@"SHT_CUDA_INFO"
	.align	4


	//----- nvinfo : EIATTR_REGCOUNT
	.align		4
        /*0000*/ 	.byte	0x04, 0x2f
        /*0002*/ 	.short	(.L_1 - .L_0)
	.align		4
.L_0:
        /*0004*/ 	.word	index@(_Z24depthwise_conv3d_forwardiiiiiiPKiS0_S0_PKfS2_Pf)
        /*0008*/ 	.word	0x00000022


	//----- nvinfo : EIATTR_FRAME_SIZE
	.align		4
.L_1:
        /*000c*/ 	.byte	0x04, 0x11
        /*000e*/ 	.short	(.L_3 - .L_2)
	.align		4
.L_2:
        /*0010*/ 	.word	index@($__internal_2_$__cuda_sm3x_div_rn_noftz_f32_slowpath)
        /*0014*/ 	.word	0x00000000


	//----- nvinfo : EIATTR_FRAME_SIZE
	.align		4
.L_3:
        /*0018*/ 	.byte	0x04, 0x11
        /*001a*/ 	.short	(.L_5 - .L_4)
	.align		4
.L_4:
        /*001c*/ 	.word	index@(_Z24depthwise_conv3d_forwardiiiiiiPKiS0_S0_PKfS2_Pf)
        /*0020*/ 	.word	0x00000000


	//----- nvinfo : EIATTR_REGCOUNT
	.align		4
.L_5:
        /*0024*/ 	.byte	0x04, 0x2f
        /*0026*/ 	.short	(.L_7 - .L_6)
	.align		4
.L_6:
        /*0028*/ 	.word	index@(_Z24depthwise_input_backwardiiiiiiiPKiS0_S0_PKfS2_S2_Pf)
        /*002c*/ 	.word	0x00000025


	//----- nvinfo : EIATTR_FRAME_SIZE
	.align		4
.L_7:
        /*0030*/ 	.byte	0x04, 0x11
        /*0032*/ 	.short	(.L_9 - .L_8)
	.align		4
.L_8:
        /*0034*/ 	.word	index@($__internal_1_$__cuda_sm3x_div_rn_noftz_f32_slowpath)
        /*0038*/ 	.word	0x00000000


	//----- nvinfo : EIATTR_FRAME_SIZE
	.align		4
.L_9:
        /*003c*/ 	.byte	0x04, 0x11
        /*003e*/ 	.short	(.L_11 - .L_10)
	.align		4
.L_10:
        /*0040*/ 	.word	index@(_Z24depthwise_input_backwardiiiiiiiPKiS0_S0_PKfS2_S2_Pf)
        /*0044*/ 	.word	0x00000000


	//----- nvinfo : EIATTR_REGCOUNT
	.align		4
.L_11:
        /*0048*/ 	.byte	0x04, 0x2f
        /*004a*/ 	.short	(.L_13 - .L_12)
	.align		4
.L_12:
        /*004c*/ 	.word	index@(_Z25depthwise_filter_backwardiiiiiiiPKiS0_S0_PKfS2_Pfii)
        /*0050*/ 	.word	0x00000024


	//----- nvinfo : EIATTR_FRAME_SIZE
	.align		4
.L_13:
        /*0054*/ 	.byte	0x04, 0x11
        /*0056*/ 	.short	(.L_15 - .L_14)
	.align		4
.L_14:
        /*0058*/ 	.word	index@($__internal_0_$__cuda_sm3x_div_rn_noftz_f32_slowpath)
        /*005c*/ 	.word	0x00000000


	//----- nvinfo : EIATTR_FRAME_SIZE
	.align		4
.L_15:
        /*0060*/ 	.byte	0x04, 0x11
        /*0062*/ 	.short	(.L_17 - .L_16)
	.align		4
.L_16:
        /*0064*/ 	.word	index@(_Z25depthwise_filter_backwardiiiiiiiPKiS0_S0_PKfS2_Pfii)
        /*0068*/ 	.word	0x00000000


	//----- nvinfo : EIATTR_MIN_STACK_SIZE
	.align		4
.L_17:
        /*006c*/ 	.byte	0x04, 0x12
        /*006e*/ 	.short	(.L_19 - .L_18)
	.align		4
.L_18:
        /*0070*/ 	.word	index@(_Z25depthwise_filter_backwardiiiiiiiPKiS0_S0_PKfS2_Pfii)
        /*0074*/ 	.word	0x00000000


	//----- nvinfo : EIATTR_MIN_STACK_SIZE
	.align		4
.L_19:
        /*0078*/ 	.byte	0x04, 0x12
        /*007a*/ 	.short	(.L_21 - .L_20)
	.align		4
.L_20:
        /*007c*/ 	.word	index@(_Z24depthwise_input_backwardiiiiiiiPKiS0_S0_PKfS2_S2_Pf)
        /*0080*/ 	.word	0x00000000


	//----- nvinfo : EIATTR_MIN_STACK_SIZE
	.align		4
.L_21:
        /*0084*/ 	.byte	0x04, 0x12
        /*0086*/ 	.short	(.L_23 - .L_22)
	.align		4
.L_22:
        /*0088*/ 	.word	index@(_Z24depthwise_conv3d_forwardiiiiiiPKiS0_S0_PKfS2_Pf)
        /*008c*/ 	.word	0x00000000
.L_23:


//--------------------- .nv.compat                --------------------------
	.section	.nv.compat,"",@"SHT_CUDA_COMPAT_INFO"
	.align	4
        /*0000*/ 	.byte	0x02, 0x09, 0x00, 0x00, 0x02, 0x02, 0x01, 0x00, 0x02, 0x05, 0x05, 0x00, 0x03, 0x07, 0x01, 0x01
        /*0010*/ 	.byte	0x02, 0x03, 0x00, 0x00, 0x02, 0x06, 0x01, 0x00, 0x04, 0x0b, 0x08, 0x00, 0x01, 0x00, 0x00, 0x00
        /*0020*/ 	.byte	0x00, 0x00, 0x00, 0x00


//--------------------- .nv.info._Z25depthwise_filter_backwardiiiiiiiPKiS0_S0_PKfS2_Pfii --------------------------
	.section	.nv.info._Z25depthwise_filter_backwardiiiiiiiPKiS0_S0_PKfS2_Pfii,"",@"SHT_CUDA_INFO"
	.sectionflags	@""
	.align	4


	//----- nvinfo : EIATTR_CUDA_API_VERSION
	.align		4
        /*0000*/ 	.byte	0x04, 0x37
        /*0002*/ 	.short	(.L_25 - .L_24)
.L_24:
        /*0004*/ 	.word	0x00000082


	//----- nvinfo : EIATTR_KPARAM_INFO
	.align		4
.L_25:
        /*0008*/ 	.byte	0x04, 0x17
        /*000a*/ 	.short	(.L_27 - .L_26)
.L_26:
        /*000c*/ 	.word	0x00000000
        /*0010*/ 	.short	0x000e
        /*0012*/ 	.short	0x0054
        /*0014*/ 	.byte	0x00, 0xf0, 0x11, 0x00


	//----- nvinfo : EIATTR_KPARAM_INFO
	.align		4
.L_27:
        /*0018*/ 	.byte	0x04, 0x17
        /*001a*/ 	.short	(.L_29 - .L_28)
.L_28:
        /*001c*/ 	.word	0x00000000
        /*0020*/ 	.short	0x000d
        /*0022*/ 	.short	0x0050
        /*0024*/ 	.byte	0x00, 0xf0, 0x11, 0x00


	//----- nvinfo : EIATTR_KPARAM_INFO
	.align		4
.L_29:
        /*0028*/ 	.byte	0x04, 0x17
        /*002a*/ 	.short	(.L_31 - .L_30)
.L_30:
        /*002c*/ 	.word	0x00000000
        /*0030*/ 	.short	0x000c
        /*0032*/ 	.short	0x0048
        /*0034*/ 	.byte	0x00, 0xf5, 0x21, 0x00


	//----- nvinfo : EIATTR_KPARAM_INFO
	.align		4
.L_31:
        /*0038*/ 	.byte	0x04, 0x17
        /*003a*/ 	.short	(.L_33 - .L_32)
.L_32:
        /*003c*/ 	.word	0x00000000
        /*0040*/ 	.short	0x000b
        /*0042*/ 	.short	0x0040
        /*0044*/ 	.byte	0x00, 0xf5, 0x21, 0x00


	//----- nvinfo : EIATTR_KPARAM_INFO
	.align		4
.L_33:
        /*0048*/ 	.byte	0x04, 0x17
        /*004a*/ 	.short	(.L_35 - .L_34)
.L_34:
        /*004c*/ 	.word	0x00000000
        /*0050*/ 	.short	0x000a
        /*0052*/ 	.short	0x0038
        /*0054*/ 	.byte	0x00, 0xf5, 0x21, 0x00


	//----- nvinfo : EIATTR_KPARAM_INFO
	.align		4
.L_35:
        /*0058*/ 	.byte	0x04, 0x17
        /*005a*/ 	.short	(.L_37 - .L_36)
.L_36:
        /*005c*/ 	.word	0x00000000
        /*0060*/ 	.short	0x0009
        /*0062*/ 	.short	0x0030
        /*0064*/ 	.byte	0x00, 0xf5, 0x21, 0x00


	//----- nvinfo : EIATTR_KPARAM_INFO
	.align		4
.L_37:
        /*0068*/ 	.byte	0x04, 0x17
        /*006a*/ 	.short	(.L_39 - .L_38)
.L_38:
        /*006c*/ 	.word	0x00000000
        /*0070*/ 	.short	0x0008
        /*0072*/ 	.short	0x0028
        /*0074*/ 	.byte	0x00, 0xf5, 0x21, 0x00


	//----- nvinfo : EIATTR_KPARAM_INFO
	.align		4
.L_39:
        /*0078*/ 	.byte	0x04, 0x17
        /*007a*/ 	.short	(.L_41 - .L_40)
.L_40:
        /*007c*/ 	.word	0x00000000
        /*0080*/ 	.short	0x0007
        /*0082*/ 	.short	0x0020
        /*0084*/ 	.byte	0x00, 0xf5, 0x21, 0x00


	//----- nvinfo : EIATTR_KPARAM_INFO
	.align		4
.L_41:
        /*0088*/ 	.byte	0x04, 0x17
        /*008a*/ 	.short	(.L_43 - .L_42)
.L_42:
        /*008c*/ 	.word	0x00000000
        /*0090*/ 	.short	0x0006
        /*0092*/ 	.short	0x0018
        /*0094*/ 	.byte	0x00, 0xf0, 0x11, 0x00


	//----- nvinfo : EIATTR_KPARAM_INFO
	.align		4
.L_43:
        /*0098*/ 	.byte	0x04, 0x17
        /*009a*/ 	.short	(.L_45 - .L_44)
.L_44:
        /*009c*/ 	.word	0x00000000
        /*00a0*/ 	.short	0x0005
        /*00a2*/ 	.short	0x0014
        /*00a4*/ 	.byte	0x00, 0xf0, 0x11, 0x00


	//----- nvinfo : EIATTR_KPARAM_INFO
	.align		4
.L_45:
        /*00a8*/ 	.byte	0x04, 0x17
        /*00aa*/ 	.short	(.L_47 - .L_46)
.L_46:
        /*00ac*/ 	.word	0x00000000
        /*00b0*/ 	.short	0x0004
        /*00b2*/ 	.short	0x0010
        /*00b4*/ 	.byte	0x00, 0xf0, 0x11, 0x00


	//----- nvinfo : EIATTR_KPARAM_INFO
	.align		4
.L_47:
        /*00b8*/ 	.byte	0x04, 0x17
        /*00ba*/ 	.short	(.L_49 - .L_48)
.L_48:
        /*00bc*/ 	.word	0x00000000
        /*00c0*/ 	.short	0x0003
        /*00c2*/ 	.short	0x000c
        /*00c4*/ 	.byte	0x00, 0xf0, 0x11, 0x00


	//----- nvinfo : EIATTR_KPARAM_INFO
	.align		4
.L_49:
        /*00c8*/ 	.byte	0x04, 0x17
        /*00ca*/ 	.short	(.L_51 - .L_50)
.L_50:
        /*00cc*/ 	.word	0x00000000
        /*00d0*/ 	.short	0x0002
        /*00d2*/ 	.short	0x0008
        /*00d4*/ 	.byte	0x00, 0xf0, 0x11, 0x00


	//----- nvinfo : EIATTR_KPARAM_INFO
	.align		4
.L_51:
        /*00d8*/ 	.byte	0x04, 0x17
        /*00da*/ 	.short	(.L_53 - .L_52)
.L_52:
        /*00dc*/ 	.word	0x00000000
        /*00e0*/ 	.short	0x0001
        /*00e2*/ 	.short	0x0004
        /*00e4*/ 	.byte	0x00, 0xf0, 0x11, 0x00


	//----- nvinfo : EIATTR_KPARAM_INFO
	.align		4
.L_53:
        /*00e8*/ 	.byte	0x04, 0x17
        /*00ea*/ 	.short	(.L_55 - .L_54)
.L_54:
        /*00ec*/ 	.word	0x00000000
        /*00f0*/ 	.short	0x0000
        /*00f2*/ 	.short	0x0000
        /*00f4*/ 	.byte	0x00, 0xf0, 0x11, 0x00


	//----- nvinfo : EIATTR_SPARSE_MMA_MASK
	.align		4
.L_55:
        /*00f8*/ 	.byte	0x03, 0x50
        /*00fa*/ 	.short	0x0000


	//----- nvinfo : EIATTR_MAXREG_COUNT
	.align		4
        /*00fc*/ 	.byte	0x03, 0x1b
        /*00fe*/ 	.short	0x00ff


	//----- nvinfo : EIATTR_NUM_BARRIERS
	.align		4
        /*0100*/ 	.byte	0x02, 0x4c
        /*0102*/ 	.byte	0x01
	.zero		1


	//----- nvinfo : EIATTR_MERCURY_ISA_VERSION
	.align		4
        /*0104*/ 	.byte	0x03, 0x5f
        /*0106*/ 	.short	0x0101


	//----- nvinfo : EIATTR_VRC_CTA_INIT_COUNT
	.align		4
        /*0108*/ 	.byte	0x02, 0x4a
	.zero		1
	.zero		1


	//----- nvinfo : EIATTR_EXIT_INSTR_OFFSETS
	.align		4
        /*010c*/ 	.byte	0x04, 0x1c
        /*010e*/ 	.short	(.L_57 - .L_56)


	//   ....[0]....
.L_56:
        /*0110*/ 	.word	0x00001c70


	//   ....[1]....
        /*0114*/ 	.word	0x00001d60


	//----- nvinfo : EIATTR_CRS_STACK_SIZE
	.align		4
.L_57:
        /*0118*/ 	.byte	0x04, 0x1e
        /*011a*/ 	.short	(.L_59 - .L_58)
.L_58:
        /*011c*/ 	.word	0x00000000


	//----- nvinfo : EIATTR_CBANK_PARAM_SIZE
	.align		4
.L_59:
        /*0120*/ 	.byte	0x03, 0x19
        /*0122*/ 	.short	0x0058


	//----- nvinfo : EIATTR_PARAM_CBANK
	.align		4
        /*0124*/ 	.byte	0x04, 0x0a
        /*0126*/ 	.short	(.L_61 - .L_60)
	.align		4
.L_60:
        /*0128*/ 	.word	index@(.nv.constant0._Z25depthwise_filter_backwardiiiiiiiPKiS0_S0_PKfS2_Pfii)
        /*012c*/ 	.short	0x0380
        /*012e*/ 	.short	0x0058


	//----- nvinfo : EIATTR_SW_WAR
	.align		4
.L_61:
        /*0130*/ 	.byte	0x04, 0x36
        /*0132*/ 	.short	(.L_63 - .L_62)
.L_62:
        /*0134*/ 	.word	0x00000008
.L_63:


//--------------------- .nv.info._Z24depthwise_input_backwardiiiiiiiPKiS0_S0_PKfS2_S2_Pf --------------------------
	.section	.nv.info._Z24depthwise_input_backwardiiiiiiiPKiS0_S0_PKfS2_S2_Pf,"",@"SHT_CUDA_INFO"
	.sectionflags	@""
	.align	4


	//----- nvinfo : EIATTR_CUDA_API_VERSION
	.align		4
        /*0000*/ 	.byte	0x04, 0x37
        /*0002*/ 	.short	(.L_65 - .L_64)
.L_64:
        /*0004*/ 	.word	0x00000082


	//----- nvinfo : EIATTR_KPARAM_INFO
	.align		4
.L_65:
        /*0008*/ 	.byte	0x04, 0x17
        /*000a*/ 	.short	(.L_67 - .L_66)
.L_66:
        /*000c*/ 	.word	0x00000000
        /*0010*/ 	.short	0x000d
        /*0012*/ 	.short	0x0050
        /*0014*/ 	.byte	0x00, 0xf5, 0x21, 0x00


	//----- nvinfo : EIATTR_KPARAM_INFO
	.align		4
.L_67:
        /*0018*/ 	.byte	0x04, 0x17
        /*001a*/ 	.short	(.L_69 - .L_68)
.L_68:
        /*001c*/ 	.word	0x00000000
        /*0020*/ 	.short	0x000c
        /*0022*/ 	.short	0x0048
        /*0024*/ 	.byte	0x00, 0xf5, 0x21, 0x00


	//----- nvinfo : EIATTR_KPARAM_INFO
	.align		4
.L_69:
        /*0028*/ 	.byte	0x04, 0x17
        /*002a*/ 	.short	(.L_71 - .L_70)
.L_70:
        /*002c*/ 	.word	0x00000000
        /*0030*/ 	.short	0x000b
        /*0032*/ 	.short	0x0040
        /*0034*/ 	.byte	0x00, 0xf5, 0x21, 0x00


	//----- nvinfo : EIATTR_KPARAM_INFO
	.align		4
.L_71:
        /*0038*/ 	.byte	0x04, 0x17
        /*003a*/ 	.short	(.L_73 - .L_72)
.L_72:
        /*003c*/ 	.word	0x00000000
        /*0040*/ 	.short	0x000a
        /*0042*/ 	.short	0x0038
        /*0044*/ 	.byte	0x00, 0xf5, 0x21, 0x00


	//----- nvinfo : EIATTR_KPARAM_INFO
	.align		4
.L_73:
        /*0048*/ 	.byte	0x04, 0x17
        /*004a*/ 	.short	(.L_75 - .L_74)
.L_74:
        /*004c*/ 	.word	0x00000000
        /*0050*/ 	.short	0x0009
        /*0052*/ 	.short	0x0030
        /*0054*/ 	.byte	0x00, 0xf5, 0x21, 0x00


	//----- nvinfo : EIATTR_KPARAM_INFO
	.align		4
.L_75:
        /*0058*/ 	.byte	0x04, 0x17
        /*005a*/ 	.short	(.L_77 - .L_76)
.L_76:
        /*005c*/ 	.word	0x00000000
        /*0060*/ 	.short	0x0008
        /*0062*/ 	.short	0x0028
        /*0064*/ 	.byte	0x00, 0xf5, 0x21, 0x00


	//----- nvinfo : EIATTR_KPARAM_INFO
	.align		4
.L_77:
        /*0068*/ 	.byte	0x04, 0x17
        /*006a*/ 	.short	(.L_79 - .L_78)
.L_78:
        /*006c*/ 	.word	0x00000000
        /*0070*/ 	.short	0x0007
        /*0072*/ 	.short	0x0020
        /*0074*/ 	.byte	0x00, 0xf5, 0x21, 0x00


	//----- nvinfo : EIATTR_KPARAM_INFO
	.align		4
.L_79:
        /*0078*/ 	.byte	0x04, 0x17
        /*007a*/ 	.short	(.L_81 - .L_80)
.L_80:
        /*007c*/ 	.word	0x00000000
        /*0080*/ 	.short	0x0006
        /*0082*/ 	.short	0x0018
        /*0084*/ 	.byte	0x00, 0xf0, 0x11, 0x00


	//----- nvinfo : EIATTR_KPARAM_INFO
	.align		4
.L_81:
        /*0088*/ 	.byte	0x04, 0x17
        /*008a*/ 	.short	(.L_83 - .L_82)
.L_82:
        /*008c*/ 	.word	0x00000000
        /*0090*/ 	.short	0x0005
        /*0092*/ 	.short	0x0014
        /*0094*/ 	.byte	0x00, 0xf0, 0x11, 0x00


	//----- nvinfo : EIATTR_KPARAM_INFO
	.align		4
.L_83:
        /*0098*/ 	.byte	0x04, 0x17
        /*009a*/ 	.short	(.L_85 - .L_84)
.L_84:
        /*009c*/ 	.word	0x00000000
        /*00a0*/ 	.short	0x0004
        /*00a2*/ 	.short	0x0010
        /*00a4*/ 	.byte	0x00, 0xf0, 0x11, 0x00


	//----- nvinfo : EIATTR_KPARAM_INFO
	.align		4
.L_85:
        /*00a8*/ 	.byte	0x04, 0x17
        /*00aa*/ 	.short	(.L_87 - .L_86)
.L_86:
        /*00ac*/ 	.word	0x00000000
        /*00b0*/ 	.short	0x0003
        /*00b2*/ 	.short	0x000c
        /*00b4*/ 	.byte	0x00, 0xf0, 0x11, 0x00


	//----- nvinfo : EIATTR_KPARAM_INFO
	.align		4
.L_87:
        /*00b8*/ 	.byte	0x04, 0x17
        /*00ba*/ 	.short	(.L_89 - .L_88)
.L_88:
        /*00bc*/ 	.word	0x00000000
        /*00c0*/ 	.short	0x0002
        /*00c2*/ 	.short	0x0008
        /*00c4*/ 	.byte	0x00, 0xf0, 0x11, 0x00


	//----- nvinfo : EIATTR_KPARAM_INFO
	.align		4
.L_89:
        /*00c8*/ 	.byte	0x04, 0x17
        /*00ca*/ 	.short	(.L_91 - .L_90)
.L_90:
        /*00cc*/ 	.word	0x00000000
        /*00d0*/ 	.short	0x0001
        /*00d2*/ 	.short	0x0004
        /*00d4*/ 	.byte	0x00, 0xf0, 0x11, 0x00


	//----- nvinfo : EIATTR_KPARAM_INFO
	.align		4
.L_91:
        /*00d8*/ 	.byte	0x04, 0x17
        /*00da*/ 	.short	(.L_93 - .L_92)
.L_92:
        /*00dc*/ 	.word	0x00000000
        /*00e0*/ 	.short	0x0000
        /*00e2*/ 	.short	0x0000
        /*00e4*/ 	.byte	0x00, 0xf0, 0x11, 0x00


	//----- nvinfo : EIATTR_SPARSE_MMA_MASK
	.align		4
.L_93:
        /*00e8*/ 	.byte	0x03, 0x50
        /*00ea*/ 	.short	0x0000


	//----- nvinfo : EIATTR_MAXREG_COUNT
	.align		4
        /*00ec*/ 	.byte	0x03, 0x1b
        /*00ee*/ 	.short	0x00ff


	//----- nvinfo : EIATTR_MERCURY_ISA_VERSION
	.align		4
        /*00f0*/ 	.byte	0x03, 0x5f
        /*00f2*/ 	.short	0x0101


	//----- nvinfo : EIATTR_VRC_CTA_INIT_COUNT
	.align		4
        /*00f4*/ 	.byte	0x02, 0x4a
	.zero		1
	.zero		1


	//----- nvinfo : EIATTR_EXIT_INSTR_OFFSETS
	.align		4
        /*00f8*/ 	.byte	0x04, 0x1c
        /*00fa*/ 	.short	(.L_95 - .L_94)


	//   ....[0]....
.L_94:
        /*00fc*/ 	.word	0x00000040


	//   ....[1]....
        /*0100*/ 	.word	0x000023f0


	//----- nvinfo : EIATTR_CRS_STACK_SIZE
	.align		4
.L_95:
        /*0104*/ 	.byte	0x04, 0x1e
        /*0106*/ 	.short	(.L_97 - .L_96)
.L_96:
        /*0108*/ 	.word	0x00000000


	//----- nvinfo : EIATTR_CBANK_PARAM_SIZE
	.align		4
.L_97:
        /*010c*/ 	.byte	0x03, 0x19
        /*010e*/ 	.short	0x0058


	//----- nvinfo : EIATTR_PARAM_CBANK
	.align		4
        /*0110*/ 	.byte	0x04, 0x0a
        /*0112*/ 	.short	(.L_99 - .L_98)
	.align		4
.L_98:
        /*0114*/ 	.word	index@(.nv.constant0._Z24depthwise_input_backwardiiiiiiiPKiS0_S0_PKfS2_S2_Pf)
        /*0118*/ 	.short	0x0380
        /*011a*/ 	.short	0x0058


	//----- nvinfo : EIATTR_SW_WAR
	.align		4
.L_99:
        /*011c*/ 	.byte	0x04, 0x36
        /*011e*/ 	.short	(.L_101 - .L_100)
.L_100:
        /*0120*/ 	.word	0x00000008
.L_101:


//--------------------- .nv.info._Z24depthwise_conv3d_forwardiiiiiiPKiS0_S0_PKfS2_Pf --------------------------
	.section	.nv.info._Z24depthwise_conv3d_forwardiiiiiiPKiS0_S0_PKfS2_Pf,"",@"SHT_CUDA_INFO"
	.sectionflags	@""
	.align	4


	//----- nvinfo : EIATTR_CUDA_API_VERSION
	.align		4
        /*0000*/ 	.byte	0x04, 0x37
        /*0002*/ 	.short	(.L_103 - .L_102)
.L_102:
        /*0004*/ 	.word	0x00000082


	//----- nvinfo : EIATTR_KPARAM_INFO
	.align		4
.L_103:
        /*0008*/ 	.byte	0x04, 0x17
        /*000a*/ 	.short	(.L_105 - .L_104)
.L_104:
        /*000c*/ 	.word	0x00000000
        /*0010*/ 	.short	0x000b
        /*0012*/ 	.short	0x0040
        /*0014*/ 	.byte	0x00, 0xf5, 0x21, 0x00


	//----- nvinfo : EIATTR_KPARAM_INFO
	.align		4
.L_105:
        /*0018*/ 	.byte	0x04, 0x17
        /*001a*/ 	.short	(.L_107 - .L_106)
.L_106:
        /*001c*/ 	.word	0x00000000
        /*0020*/ 	.short	0x000a
        /*0022*/ 	.short	0x0038
        /*0024*/ 	.byte	0x00, 0xf5, 0x21, 0x00


	//----- nvinfo : EIATTR_KPARAM_INFO
	.align		4
.L_107:
        /*0028*/ 	.byte	0x04, 0x17
        /*002a*/ 	.short	(.L_109 - .L_108)
.L_108:
        /*002c*/ 	.word	0x00000000
        /*0030*/ 	.short	0x0009
        /*0032*/ 	.short	0x0030
        /*0034*/ 	.byte	0x00, 0xf5, 0x21, 0x00


	//----- nvinfo : EIATTR_KPARAM_INFO
	.align		4
.L_109:
        /*0038*/ 	.byte	0x04, 0x17
        /*003a*/ 	.short	(.L_111 - .L_110)
.L_110:
        /*003c*/ 	.word	0x00000000
        /*0040*/ 	.short	0x0008
        /*0042*/ 	.short	0x0028
        /*0044*/ 	.byte	0x00, 0xf5, 0x21, 0x00


	//----- nvinfo : EIATTR_KPARAM_INFO
	.align		4
.L_111:
        /*0048*/ 	.byte	0x04, 0x17
        /*004a*/ 	.short	(.L_113 - .L_112)
.L_112:
        /*004c*/ 	.word	0x00000000
        /*0050*/ 	.short	0x0007
        /*0052*/ 	.short	0x0020
        /*0054*/ 	.byte	0x00, 0xf5, 0x21, 0x00


	//----- nvinfo : EIATTR_KPARAM_INFO
	.align		4
.L_113:
        /*0058*/ 	.byte	0x04, 0x17
        /*005a*/ 	.short	(.L_115 - .L_114)
.L_114:
        /*005c*/ 	.word	0x00000000
        /*0060*/ 	.short	0x0006
        /*0062*/ 	.short	0x0018
        /*0064*/ 	.byte	0x00, 0xf5, 0x21, 0x00


	//----- nvinfo : EIATTR_KPARAM_INFO
	.align		4
.L_115:
        /*0068*/ 	.byte	0x04, 0x17
        /*006a*/ 	.short	(.L_117 - .L_116)
.L_116:
        /*006c*/ 	.word	0x00000000
        /*0070*/ 	.short	0x0005
        /*0072*/ 	.short	0x0014
        /*0074*/ 	.byte	0x00, 0xf0, 0x11, 0x00


	//----- nvinfo : EIATTR_KPARAM_INFO
	.align		4
.L_117:
        /*0078*/ 	.byte	0x04, 0x17
        /*007a*/ 	.short	(.L_119 - .L_118)
.L_118:
        /*007c*/ 	.word	0x00000000
        /*0080*/ 	.short	0x0004
        /*0082*/ 	.short	0x0010
        /*0084*/ 	.byte	0x00, 0xf0, 0x11, 0x00


	//----- nvinfo : EIATTR_KPARAM_INFO
	.align		4
.L_119:
        /*0088*/ 	.byte	0x04, 0x17
        /*008a*/ 	.short	(.L_121 - .L_120)
.L_120:
        /*008c*/ 	.word	0x00000000
        /*0090*/ 	.short	0x0003
        /*0092*/ 	.short	0x000c
        /*0094*/ 	.byte	0x00, 0xf0, 0x11, 0x00


	//----- nvinfo : EIATTR_KPARAM_INFO
	.align		4
.L_121:
        /*0098*/ 	.byte	0x04, 0x17
        /*009a*/ 	.short	(.L_123 - .L_122)
.L_122:
        /*009c*/ 	.word	0x00000000
        /*00a0*/ 	.short	0x0002
        /*00a2*/ 	.short	0x0008
        /*00a4*/ 	.byte	0x00, 0xf0, 0x11, 0x00


	//----- nvinfo : EIATTR_KPARAM_INFO
	.align		4
.L_123:
        /*00a8*/ 	.byte	0x04, 0x17
        /*00aa*/ 	.short	(.L_125 - .L_124)
.L_124:
        /*00ac*/ 	.word	0x00000000
        /*00b0*/ 	.short	0x0001
        /*00b2*/ 	.short	0x0004
        /*00b4*/ 	.byte	0x00, 0xf0, 0x11, 0x00


	//----- nvinfo : EIATTR_KPARAM_INFO
	.align		4
.L_125:
        /*00b8*/ 	.byte	0x04, 0x17
        /*00ba*/ 	.short	(.L_127 - .L_126)
.L_126:
        /*00bc*/ 	.word	0x00000000
        /*00c0*/ 	.short	0x0000
        /*00c2*/ 	.short	0x0000
        /*00c4*/ 	.byte	0x00, 0xf0, 0x11, 0x00


	//----- nvinfo : EIATTR_SPARSE_MMA_MASK
	.align		4
.L_127:
        /*00c8*/ 	.byte	0x03, 0x50
        /*00ca*/ 	.short	0x0000


	//----- nvinfo : EIATTR_MAXREG_COUNT
	.align		4
        /*00cc*/ 	.byte	0x03, 0x1b
        /*00ce*/ 	.short	0x00ff


	//----- nvinfo : EIATTR_MERCURY_ISA_VERSION
	.align		4
        /*00d0*/ 	.byte	0x03, 0x5f
        /*00d2*/ 	.short	0x0101


	//----- nvinfo : EIATTR_VRC_CTA_INIT_COUNT
	.align		4
        /*00d4*/ 	.byte	0x02, 0x4a
	.zero		1
	.zero		1


	//----- nvinfo : EIATTR_EXIT_INSTR_OFFSETS
	.align		4
        /*00d8*/ 	.byte	0x04, 0x1c
        /*00da*/ 	.short	(.L_129 - .L_128)


	//   ....[0]....
.L_128:
        /*00dc*/ 	.word	0x00000040


	//   ....[1]....
        /*00e0*/ 	.word	0x000014e0


	//----- nvinfo : EIATTR_CRS_STACK_SIZE
	.align		4
.L_129:
        /*00e4*/ 	.byte	0x04, 0x1e
        /*00e6*/ 	.short	(.L_131 - .L_130)
.L_130:
        /*00e8*/ 	.word	0x00000000


	//----- nvinfo : EIATTR_CBANK_PARAM_SIZE
	.align		4
.L_131:
        /*00ec*/ 	.byte	0x03, 0x19
        /*00ee*/ 	.short	0x0048


	//----- nvinfo : EIATTR_PARAM_CBANK
	.align		4
        /*00f0*/ 	.byte	0x04, 0x0a
        /*00f2*/ 	.short	(.L_133 - .L_132)
	.align		4
.L_132:
        /*00f4*/ 	.word	index@(.nv.constant0._Z24depthwise_conv3d_forwardiiiiiiPKiS0_S0_PKfS2_Pf)
        /*00f8*/ 	.short	0x0380
        /*00fa*/ 	.short	0x0048


	//----- nvinfo : EIATTR_SW_WAR
	.align		4
.L_133:
        /*00fc*/ 	.byte	0x04, 0x36
        /*00fe*/ 	.short	(.L_135 - .L_134)
.L_134:
        /*0100*/ 	.word	0x00000008
.L_135:


//--------------------- .nv.callgraph             --------------------------
	.section	.nv.callgraph,"",@"SHT_CUDA_CALLGRAPH"
	.align	4
	.sectionentsize	8
	.align		4
        /*0000*/ 	.word	0x00000000
	.align		4
        /*0004*/ 	.word	0xffffffff
	.align		4
        /*0008*/ 	.word	0x00000000
	.align		4
        /*000c*/ 	.word	0xfffffffe
	.align		4
        /*0010*/ 	.word	0x00000000
	.align		4
        /*0014*/ 	.word	0xfffffffd
	.align		4
        /*0018*/ 	.word	0x00000000
	.align		4
        /*001c*/ 	.word	0xfffffffc


//--------------------- .text._Z25depthwise_filter_backwardiiiiiiiPKiS0_S0_PKfS2_Pfii --------------------------
	.section	.text._Z25depthwise_filter_backwardiiiiiiiPKiS0_S0_PKfS2_Pfii,"ax",@progbits
	.align	128
        .global         _Z25depthwise_filter_backwardiiiiiiiPKiS0_S0_PKfS2_Pfii
        .type           _Z25depthwise_filter_backwardiiiiiiiPKiS0_S0_PKfS2_Pfii,@function
        .size           _Z25depthwise_filter_backwardiiiiiiiPKiS0_S0_PKfS2_Pfii,(.L_x_153 - _Z25depthwise_filter_backwardiiiiiiiPKiS0_S0_PKfS2_Pfii)
        .other          _Z25depthwise_filter_backwardiiiiiiiPKiS0_S0_PKfS2_Pfii,@"STO_CUDA_ENTRY STV_DEFAULT"
_Z25depthwise_filter_backwardiiiiiiiPKiS0_S0_PKfS2_Pfii:
.text._Z25depthwise_filter_backwardiiiiiiiPKiS0_S0_PKfS2_Pfii:
[----:B------:R-:W-:Y:S01]  /*0000*/  LDC R1, c[0x0][0x37c] ;  /* 0x0000df00ff017b82 */ /* 0x000fe20000000800 */
[----:B------:R-:W0:Y:S01]  /*0010*/  S2R R14, SR_TID.X ;  /* 0x00000000000e7919 */ /* 0x000e220000002100 */
[----:B------:R-:W0:Y:S01]  /*0020*/  LDCU UR17, c[0x0][0x3d0] ;  /* 0x00007a00ff1177ac */ /* 0x000e220008000800 */
[----:B------:R-:W-:Y:S01]  /*0030*/  BSSY.RECONVERGENT B0, `(.L_x_0) ;  /* 0x000000d000007945 */ /* 0x000fe20003800200 */
[----:B0-----:R-:W-:-:S13]  /*0040*/  ISETP.GE.AND P0, PT, R14, UR17, PT ;  /* 0x000000110e007c0c */ /* 0x001fda000bf06270 */
[----:B------:R-:W-:Y:S05]  /*0050*/  @P0 BRA `(.L_x_1) ;  /* 0x0000000000280947 */ /* 0x000fea0003800000 */
[----:B------:R-:W0:Y:S01]  /*0060*/  S2R R3, SR_CgaCtaId ;  /* 0x0000000000037919 */ /* 0x000e220000008800 */
[----:B------:R-:W1:Y:S01]  /*0070*/  LDC R5, c[0x0][0x360] ;  /* 0x0000d800ff057b82 */ /* 0x000e620000000800 */
[----:B------:R-:W-:Y:S02]  /*0080*/  MOV R2, 0x400 ;  /* 0x0000040000027802 */ /* 0x000fe40000000f00 */
[----:B------:R-:W-:Y:S02]  /*0090*/  MOV R0, R14 ;  /* 0x0000000e00007202 */ /* 0x000fe40000000f00 */
[----:B0-----:R-:W-:-:S07]  /*00a0*/  LEA R3, R3, R2, 0x18 ;  /* 0x0000000203037211 */ /* 0x001fce00078ec0ff */
.L_x_2:
[----:B------:R-:W-:Y:S01]  /*00b0*/  IMAD R2, R0, 0x4, R3 ;  /* 0x0000000400027824 */ /* 0x000fe200078e0203 */
[----:B-1----:R-:W-:-:S04]  /*00c0*/  IADD3 R0, PT, PT, R5, R0, RZ ;  /* 0x0000000005007210 */ /* 0x002fc80007ffe0ff */
[----:B------:R0:W-:Y:S01]  /*00d0*/  STS [R2], RZ ;  /* 0x000000ff02007388 */ /* 0x0001e20000000800 */
[----:B------:R-:W-:-:S13]  /*00e0*/  ISETP.GE.AND P0, PT, R0, UR17, PT ;  /* 0x0000001100007c0c */ /* 0x000fda000bf06270 */
[----:B0-----:R-:W-:Y:S05]  /*00f0*/  @!P0 BRA `(.L_x_2) ;  /* 0xfffffffc00ec8947 */ /* 0x001fea000383ffff */
.L_x_1:
[----:B------:R-:W-:Y:S05]  /*0100*/  BSYNC.RECONVERGENT B0 ;  /* 0x0000000000007941 */ /* 0x000fea0003800200 */
.L_x_0:
[----:B------:R-:W0:Y:S01]  /*0110*/  S2UR UR14, SR_CTAID.X ;  /* 0x00000000000e79c3 */ /* 0x000e220000002500 */
[----:B------:R-:W0:Y:S01]  /*0120*/  LDCU UR4, c[0x0][0x380] ;  /* 0x00007000ff0477ac */ /* 0x000e220008000800 */
[----:B------:R-:W1:Y:S01]  /*0130*/  LDCU.64 UR12, c[0x0][0x358] ;  /* 0x00006b00ff0c77ac */ /* 0x000e620008000a00 */
[----:B0-----:R-:W-:-:S05]  /*0140*/  UISETP.GE.AND UP0, UPT, UR14, UR4, UPT ;  /* 0x000000040e00728c */ /* 0x001fca000bf06270 */
[----:B------:R-:W-:Y:S06]  /*0150*/  BAR.SYNC.DEFER_BLOCKING 0x0 ;  /* 0x0000000000007b1d */ /* 0x000fec0000010000 */
[----:B-1----:R-:W-:Y:S05]  /*0160*/  BRA.U UP0, `(.L_x_3) ;  /* 0x0000001900b07547 */ /* 0x002fea000b800000 */
[----:B------:R-:W0:Y:S01]  /*0170*/  LDC.64 R4, c[0x0][0x390] ;  /* 0x0000e400ff047b82 */ /* 0x000e220000000a00 */
[----:B------:R-:W1:Y:S01]  /*0180*/  LDCU.64 UR8, c[0x0][0x3a0] ;  /* 0x00007400ff0877ac */ /* 0x000e620008000a00 */
[----:B------:R-:W-:Y:S01]  /*0190*/  IMAD.U32 R13, RZ, RZ, UR14 ;  /* 0x0000000eff0d7e24 */ /* 0x000fe2000f8e00ff */
[----:B------:R-:W2:Y:S05]  /*01a0*/  LDCU.64 UR10, c[0x0][0x3b0] ;  /* 0x00007600ff0a77ac */ /* 0x000eaa0008000a00 */
[----:B------:R-:W3:Y:S01]  /*01b0*/  S2UR UR15, SR_CTAID.Y ;  /* 0x00000000000f79c3 */ /* 0x000ee20000002600 */
[----:B------:R-:W4:Y:S01]  /*01c0*/  LDCU UR18, c[0x0][0x388] ;  /* 0x00007100ff1277ac */ /* 0x000f220008000800 */
[----:B------:R-:W5:Y:S06]  /*01d0*/  LDCU UR4, c[0x0][0x3d4] ;  /* 0x00007a80ff0477ac */ /* 0x000f6c0008000800 */
[----:B------:R-:W3:Y:S01]  /*01e0*/  LDC R3, c[0x0][0x360] ;  /* 0x0000d800ff037b82 */ /* 0x000ee20000000800 */
[----:B------:R-:W3:Y:S01]  /*01f0*/  LDCU UR16, c[0x0][0x374] ;  /* 0x00006e80ff1077ac */ /* 0x000ee20008000800 */
[----:B-1----:R-:W-:-:S02]  /*0200*/  UIADD3 UR7, UP0, UPT, UR8, 0x8, URZ ;  /* 0x0000000808077890 */ /* 0x002fc4000ff1e0ff */
[----:B--2---:R-:W-:Y:S01]  /*0210*/  UIADD3 UR5, UP1, UPT, UR10, 0x8, URZ ;  /* 0x000000080a057890 */ /* 0x004fe2000ff3e0ff */
[----:B0-----:R-:W-:Y:S01]  /*0220*/  IMAD R15, R5, R4, RZ ;  /* 0x00000004050f7224 */ /* 0x001fe200078e02ff */
[----:B------:R-:W-:Y:S02]  /*0230*/  UIADD3.X UR8, UPT, UPT, URZ, UR9, URZ, UP0, !UPT ;  /* 0x00000009ff087290 */ /* 0x000fe400087fe4ff */
[----:B------:R-:W-:Y:S01]  /*0240*/  UIADD3.X UR6, UPT, UPT, URZ, UR11, URZ, UP1, !UPT ;  /* 0x0000000bff067290 */ /* 0x000fe20008ffe4ff */
[----:B----4-:R-:W-:Y:S01]  /*0250*/  IMAD R10, R15, UR18, RZ ;  /* 0x000000120f0a7c24 */ /* 0x010fe2000f8e02ff */
[----:B-----5:R-:W-:Y:S01]  /*0260*/  UIADD3 UR4, UPT, UPT, UR17, UR4, URZ ;  /* 0x0000000411047290 */ /* 0x020fe2000fffe0ff */
[C---:B---3--:R-:W-:Y:S02]  /*0270*/  IMAD R11, R3.reuse, UR15, R14 ;  /* 0x0000000f030b7c24 */ /* 0x048fe4000f8e020e */
[----:B------:R-:W-:-:S09]  /*0280*/  IMAD R12, R3, UR16, RZ ;  /* 0x00000010030c7c24 */ /* 0x000fd2000f8e02ff */
.L_x_49:
[----:B------:R-:W-:Y:S01]  /*0290*/  ISETP.GE.AND P0, PT, R11, R10, PT ;  /* 0x0000000a0b00720c */ /* 0x000fe20003f06270 */
[----:B------:R-:W-:-:S12]  /*02a0*/  BSSY B2, `(.L_x_4) ;  /* 0x0000193000027945 */ /* 0x000fd80003800000 */
[----:B------:R-:W-:Y:S05]  /*02b0*/  @P0 BRA `(.L_x_5) ;  /* 0x0000001800440947 */ /* 0x000fea0003800000 */
[----:B------:R-:W0:Y:S01]  /*02c0*/  LDCU UR9, c[0x0][0x388] ;  /* 0x00007100ff0977ac */ /* 0x000e220008000800 */
[----:B------:R-:W-:Y:S01]  /*02d0*/  MOV R9, R11 ;  /* 0x0000000b00097202 */ /* 0x000fe20000000f00 */
[----:B0-----:R-:W-:-:S07]  /*02e0*/  IMAD R8, R13, UR9, RZ ;  /* 0x000000090d087c24 */ /* 0x001fce000f8e02ff */
.L_x_48:
[----:B------:R-:W-:Y:S01]  /*02f0*/  IABS R5, R15 ;  /* 0x0000000f00057213 */ /* 0x000fe20000000000 */
[----:B------:R-:W0:Y:S01]  /*0300*/  LDC R19, c[0x0][0x394] ;  /* 0x0000e500ff137b82 */ /* 0x000e220000000800 */
[----:B------:R-:W-:Y:S02]  /*0310*/  IABS R6, R9 ;  /* 0x0000000900067213 */ /* 0x000fe40000000000 */
[----:B------:R-:W1:Y:S01]  /*0320*/  I2F.RP R0, R5 ;  /* 0x0000000500007306 */ /* 0x000e620000209400 */
[----:B------:R-:W-:-:S07]  /*0330*/  IABS R16, R15 ;  /* 0x0000000f00107213 */ /* 0x000fce0000000000 */
[----:B-1----:R-:W1:Y:S02]  /*0340*/  MUFU.RCP R0, R0 ;  /* 0x0000000000007308 */ /* 0x002e640000001000 */
[----:B-1----:R-:W-:Y:S02]  /*0350*/  VIADD R2, R0, 0xffffffe ;  /* 0x0ffffffe00027836 */ /* 0x002fe40000000000 */
[----:B------:R-:W-:-:S04]  /*0360*/  IMAD.MOV R0, RZ, RZ, -R16 ;  /* 0x000000ffff007224 */ /* 0x000fc800078e0a10 */
[----:B------:R1:W2:Y:S02]  /*0370*/  F2I.FTZ.U32.TRUNC.NTZ R3, R2 ;  /* 0x0000000200037305 */ /* 0x0002a4000021f000 */
[----:B-1----:R-:W-:Y:S01]  /*0380*/  HFMA2 R2, -RZ, RZ, 0, 0 ;  /* 0x00000000ff027431 */ /* 0x002fe200000001ff */
[----:B--2---:R-:W-:-:S05]  /*0390*/  IADD3 R4, PT, PT, RZ, -R3, RZ ;  /* 0x80000003ff047210 */ /* 0x004fca0007ffe0ff */
[----:B------:R-:W-:Y:S02]  /*03a0*/  IMAD R7, R4, R5, RZ ;  /* 0x0000000504077224 */ /* 0x000fe400078e02ff */
[----:B------:R-:W-:Y:S02]  /*03b0*/  IMAD.MOV.U32 R4, RZ, RZ, R6 ;  /* 0x000000ffff047224 */ /* 0x000fe400078e0006 */
[----:B------:R-:W-:Y:S02]  /*03c0*/  IMAD.HI.U32 R3, R3, R7, R2 ;  /* 0x0000000703037227 */ /* 0x000fe400078e0002 */
[----:B------:R-:W1:Y:S04]  /*03d0*/  LDC.64 R6, c[0x0][0x3a8] ;  /* 0x0000ea00ff067b82 */ /* 0x000e680000000a00 */
[----:B------:R-:W-:-:S04]  /*03e0*/  IMAD.HI.U32 R3, R3, R4, RZ ;  /* 0x0000000403037227 */ /* 0x000fc800078e00ff */
[----:B------:R-:W-:-:S05]  /*03f0*/  IMAD R0, R3, R0, R4 ;  /* 0x0000000003007224 */ /* 0x000fca00078e0204 */
[----:B------:R-:W-:-:S13]  /*0400*/  ISETP.GT.U32.AND P1, PT, R5, R0, PT ;  /* 0x000000000500720c */ /* 0x000fda0003f24070 */
[-C--:B------:R-:W-:Y:S01]  /*0410*/  @!P1 IADD3 R0, PT, PT, R0, -R5.reuse, RZ ;  /* 0x8000000500009210 */ /* 0x080fe20007ffe0ff */
[----:B------:R-:W-:Y:S01]  /*0420*/  @!P1 VIADD R3, R3, 0x1 ;  /* 0x0000000103039836 */ /* 0x000fe20000000000 */
[----:B------:R-:W-:Y:S02]  /*0430*/  ISETP.NE.AND P1, PT, R15, RZ, PT ;  /* 0x000000ff0f00720c */ /* 0x000fe40003f25270 */
[----:B------:R-:W-:Y:S02]  /*0440*/  ISETP.GE.U32.AND P0, PT, R0, R5, PT ;  /* 0x000000050000720c */ /* 0x000fe40003f06070 */
[----:B------:R-:W-:-:S04]  /*0450*/  LOP3.LUT R0, R9, R15, RZ, 0x3c, !PT ;  /* 0x0000000f09007212 */ /* 0x000fc800078e3cff */
[----:B------:R-:W-:-:S07]  /*0460*/  ISETP.GE.AND P2, PT, R0, RZ, PT ;  /* 0x000000ff0000720c */ /* 0x000fce0003f46270 */
[----:B------:R-:W-:-:S05]  /*0470*/  @P0 IADD3 R3, PT, PT, R3, 0x1, RZ ;  /* 0x0000000103030810 */ /* 0x000fca0007ffe0ff */
[----:B------:R-:W-:-:S05]  /*0480*/  IMAD.MOV.U32 R17, RZ, RZ, R3 ;  /* 0x000000ffff117224 */ /* 0x000fca00078e0003 */
[----:B------:R-:W-:Y:S02]  /*0490*/  @!P2 IADD3 R17, PT, PT, -R17, RZ, RZ ;  /* 0x000000ff1111a210 */ /* 0x000fe40007ffe1ff */
[----:B------:R-:W-:-:S05]  /*04a0*/  @!P1 LOP3.LUT R17, RZ, R15, RZ, 0x33, !PT ;  /* 0x0000000fff119212 */ /* 0x000fca00078e33ff */
[----:B------:R-:W-:-:S04]  /*04b0*/  IMAD.IADD R2, R8, 0x1, R17 ;  /* 0x0000000108027824 */ /* 0x000fc800078e0211 */
[----:B-1----:R-:W-:-:S06]  /*04c0*/  IMAD.WIDE R6, R2, 0x4, R6 ;  /* 0x0000000402067825 */ /* 0x002fcc00078e0206 */
[----:B------:R1:W2:Y:S01]  /*04d0*/  LDG.E R7, desc[UR12][R6.64] ;  /* 0x0000000c06077981 */ /* 0x0002a2000c1e1900 */
[----:B0-----:R-:W-:Y:S01]  /*04e0*/  IABS R3, R19 ;  /* 0x0000001300037213 */ /* 0x001fe20000000000 */
[----:B------:R-:W-:Y:S05]  /*04f0*/  YIELD ;  /* 0x0000000000007946 */ /* 0x000fea0003800000 */
[----:B------:R-:W0:Y:S01]  /*0500*/  I2F.RP R0, R3 ;  /* 0x0000000300007306 */ /* 0x000e220000209400 */
[----:B------:R-:W-:Y:S01]  /*0510*/  IADD3 R16, PT, PT, -R17, RZ, RZ ;  /* 0x000000ff11107210 */ /* 0x000fe20007ffe1ff */
[----:B------:R-:W-:Y:S04]  /*0520*/  BSSY B1, `(.L_x_6) ;  /* 0x0000167000017945 */ /* 0x000fe80003800000 */
[----:B-1----:R-:W-:-:S02]  /*0530*/  IMAD R6, R15, R16, R9 ;  /* 0x000000100f067224 */ /* 0x002fc400078e0209 */
[----:B0-----:R-:W0:Y:S02]  /*0540*/  MUFU.RCP R0, R0 ;  /* 0x0000000000007308 */ /* 0x001e240000001000 */
[----:B0-----:R-:W-:Y:S02]  /*0550*/  IADD3 R4, PT, PT, R0, 0xffffffe, RZ ;  /* 0x0ffffffe00047810 */ /* 0x001fe40007ffe0ff */
[----:B------:R-:W-:-:S04]  /*0560*/  IABS R0, R6 ;  /* 0x0000000600007213 */ /* 0x000fc80000000000 */
[----:B------:R0:W1:Y:S02]  /*0570*/  F2I.FTZ.U32.TRUNC.NTZ R5, R4 ;  /* 0x0000000400057305 */ /* 0x000064000021f000 */
[----:B0-----:R-:W-:Y:S02]  /*0580*/  IMAD.MOV.U32 R4, RZ, RZ, RZ ;  /* 0x000000ffff047224 */ /* 0x001fe400078e00ff */
[----:B-1----:R-:W-:-:S04]  /*0590*/  IMAD.MOV R18, RZ, RZ, -R5 ;  /* 0x000000ffff127224 */ /* 0x002fc800078e0a05 */
[----:B------:R-:W-:-:S04]  /*05a0*/  IMAD R17, R18, R3, RZ ;  /* 0x0000000312117224 */ /* 0x000fc800078e02ff */
[----:B------:R-:W-:-:S06]  /*05b0*/  IMAD.HI.U32 R5, R5, R17, R4 ;  /* 0x0000001105057227 */ /* 0x000fcc00078e0004 */
[----:B------:R-:W-:-:S05]  /*05c0*/  IMAD.HI.U32 R4, R5, R0, RZ ;  /* 0x0000000005047227 */ /* 0x000fca00078e00ff */
[----:B------:R-:W-:-:S05]  /*05d0*/  IADD3 R5, PT, PT, -R4, RZ, RZ ;  /* 0x000000ff04057210 */ /* 0x000fca0007ffe1ff */
[----:B------:R-:W-:-:S05]  /*05e0*/  IMAD R0, R3, R5, R0 ;  /* 0x0000000503007224 */ /* 0x000fca00078e0200 */
[----:B------:R-:W-:-:S13]  /*05f0*/  ISETP.GT.U32.AND P1, PT, R3, R0, PT ;  /* 0x000000000300720c */ /* 0x000fda0003f24070 */
[----:B------:R-:W-:Y:S01]  /*0600*/  @!P1 IMAD.IADD R0, R0, 0x1, -R3 ;  /* 0x0000000100009824 */ /* 0x000fe200078e0a03 */
[----:B------:R-:W-:Y:S02]  /*0610*/  @!P1 IADD3 R4, PT, PT, R4, 0x1, RZ ;  /* 0x0000000104049810 */ /* 0x000fe40007ffe0ff */
[----:B------:R-:W-:Y:S02]  /*0620*/  ISETP.NE.AND P1, PT, R19, RZ, PT ;  /* 0x000000ff1300720c */ /* 0x000fe40003f25270 */
[----:B------:R-:W-:Y:S02]  /*0630*/  ISETP.GE.U32.AND P0, PT, R0, R3, PT ;  /* 0x000000030000720c */ /* 0x000fe40003f06070 */
[----:B------:R-:W-:-:S04]  /*0640*/  LOP3.LUT R0, R6, R19, RZ, 0x3c, !PT ;  /* 0x0000001306007212 */ /* 0x000fc800078e3cff */
[----:B------:R-:W-:-:S07]  /*0650*/  ISETP.GE.AND P2, PT, R0, RZ, PT ;  /* 0x000000ff0000720c */ /* 0x000fce0003f46270 */
[----:B------:R-:W-:-:S06]  /*0660*/  @P0 VIADD R4, R4, 0x1 ;  /* 0x0000000104040836 */ /* 0x000fcc0000000000 */
[----:B------:R-:W-:Y:S02]  /*0670*/  @!P2 IADD3 R4, PT, PT, -R4, RZ, RZ ;  /* 0x000000ff0404a210 */ /* 0x000fe40007ffe1ff */
[----:B------:R-:W-:Y:S02]  /*0680*/  @!P1 LOP3.LUT R4, RZ, R19, RZ, 0x33, !PT ;  /* 0x00000013ff049212 */ /* 0x000fe400078e33ff */
[----:B--2---:R-:W-:-:S13]  /*0690*/  ISETP.GE.AND P0, PT, R7, 0x1, PT ;  /* 0x000000010700780c */ /* 0x004fda0003f06270 */
[----:B------:R-:W-:Y:S05]  /*06a0*/  @!P0 BRA `(.L_x_7) ;  /* 0x0000001400388947 */ /* 0x000fea0003800000 */
[----:B------:R-:W0:Y:S01]  /*06b0*/  LDC.64 R16, c[0x0][0x3c0] ;  /* 0x0000f000ff107b82 */ /* 0x000e220000000a00 */
[----:B------:R-:W1:Y:S01]  /*06c0*/  LDCU UR9, c[0x0][0x398] ;  /* 0x00007300ff0977ac */ /* 0x000e620008000800 */
[----:B------:R-:W-:Y:S01]  /*06d0*/  ISETP.GE.U32.AND P0, PT, R7, 0x4, PT ;  /* 0x000000040700780c */ /* 0x000fe20003f06070 */
[----:B------:R-:W-:Y:S01]  /*06e0*/  IMAD R3, R15, R8, R9 ;  /* 0x000000080f037224 */ /* 0x000fe200078e0209 */
[----:B------:R-:W-:Y:S01]  /*06f0*/  BSSY B0, `(.L_x_8) ;  /* 0x00000ba000007945 */ /* 0x000fe20003800000 */
[----:B------:R-:W-:Y:S02]  /*0700*/  IMAD.MOV.U32 R5, RZ, RZ, RZ ;  /* 0x000000ffff057224 */ /* 0x000fe400078e00ff */
[----:B-1----:R-:W-:Y:S02]  /*0710*/  IMAD R2, R2, UR9, RZ ;  /* 0x0000000902027c24 */ /* 0x002fe4000f8e02ff */
[----:B0-----:R-:W-:Y:S01]  /*0720*/  IMAD.WIDE R16, R3, 0x4, R16 ;  /* 0x0000000403107825 */ /* 0x001fe200078e0210 */
[----:B------:R-:W-:-:S05]  /*0730*/  I2FP.F32.U32 R3, R7 ;  /* 0x0000000700037245 */ /* 0x000fca0000201000 */
[----:B------:R-:W-:Y:S05]  /*0740*/  @!P0 BRA `(.L_x_9) ;  /* 0x0000000800d08947 */ /* 0x000fea0003800000 */
[----:B------:R-:W-:Y:S02]  /*0750*/  LOP3.LUT R5, R7, 0x7ffffffc, RZ, 0xc0, !PT ;  /* 0x7ffffffc07057812 */ /* 0x000fe400078ec0ff */
[----:B------:R-:W-:-:S03]  /*0760*/  MOV R25, R2 ;  /* 0x0000000200197202 */ /* 0x000fc60000000f00 */
[----:B------:R-:W-:-:S07]  /*0770*/  IMAD.MOV R24, RZ, RZ, -R5 ;  /* 0x000000ffff187224 */ /* 0x000fce00078e0a05 */
.L_x_32:
[----:B------:R-:W-:Y:S01]  /*0780*/  MOV R18, UR5 ;  /* 0x0000000500127c02 */ /* 0x000fe20008000f00 */
[----:B------:R-:W-:Y:S01]  /*0790*/  IMAD.U32 R19, RZ, RZ, UR6 ;  /* 0x00000006ff137e24 */ /* 0x000fe2000f8e00ff */
[----:B------:R0:W5:Y:S01]  /*07a0*/  LDG.E R0, desc[UR12][R16.64] ;  /* 0x0000000c10007981 */ /* 0x000162000c1e1900 */
[----:B------:R-:W1:Y:S02]  /*07b0*/  LDC R26, c[0x0][0x3d4] ;  /* 0x0000f500ff1a7b82 */ /* 0x000e640000000800 */
[----:B------:R-:W-:-:S05]  /*07c0*/  IMAD.WIDE R18, R25, 0x4, R18 ;  /* 0x0000000419127825 */ /* 0x000fca00078e0212 */
[----:B------:R-:W2:Y:S01]  /*07d0*/  LDG.E R27, desc[UR12][R18.64+-0x8] ;  /* 0xfffff80c121b7981 */ /* 0x000ea2000c1e1900 */
[----:B------:R-:W-:Y:S01]  /*07e0*/  MOV R21, UR8 ;  /* 0x0000000800157c02 */ /* 0x000fe20008000f00 */
[----:B------:R-:W-:Y:S01]  /*07f0*/  IMAD.U32 R20, RZ, RZ, UR7 ;  /* 0x00000007ff147e24 */ /* 0x000fe2000f8e00ff */
[----:B------:R-:W-:Y:S01]  /*0800*/  IADD3 R24, PT, PT, R24, 0x4, RZ ;  /* 0x0000000418187810 */ /* 0x000fe20007ffe0ff */
[----:B------:R-:W-:Y:S05]  /*0810*/  YIELD ;  /* 0x0000000000007946 */ /* 0x000fea0003800000 */
[----:B------:R-:W-:Y:S01]  /*0820*/  BSSY.RECONVERGENT B5, `(.L_x_10) ;  /* 0x0000028000057945 */ /* 0x000fe20003800200 */
[----:B------:R-:W-:Y:S01]  /*0830*/  ISETP.NE.AND P2, PT, R24, RZ, PT ;  /* 0x000000ff1800720c */ /* 0x000fe20003f45270 */
[----:B------:R-:W-:-:S04]  /*0840*/  IMAD.WIDE R20, R25, 0x4, R20 ;  /* 0x0000000419147825 */ /* 0x000fc800078e0214 */
[----:B--2---:R-:W-:-:S05]  /*0850*/  IMAD R27, R15, R27, R6 ;  /* 0x0000001b0f1b7224 */ /* 0x004fca00078e0206 */
[----:B------:R-:W-:-:S04]  /*0860*/  ISETP.GE.AND P0, PT, R27, UR4, PT ;  /* 0x000000041b007c0c */ /* 0x000fc8000bf06270 */
[----:B-1----:R-:W-:-:S13]  /*0870*/  ISETP.LT.OR P0, PT, R27, R26, P0 ;  /* 0x0000001a1b00720c */ /* 0x002fda0000701670 */
[----:B0-----:R-:W-:Y:S05]  /*0880*/  @P0 BRA `(.L_x_11) ;  /* 0x0000000000840947 */ /* 0x001fea0003800000 */
[----:B------:R-:W2:Y:S01]  /*0890*/  LDG.E R28, desc[UR12][R20.64+-0x8] ;  /* 0xfffff80c141c7981 */ /* 0x000ea2000c1e1900 */
[----:B------:R-:W2:Y:S01]  /*08a0*/  LDCU UR9, c[0x0][0x384] ;  /* 0x00007080ff0977ac */ /* 0x000ea20008000800 */
[----:B------:R-:W0:Y:S01]  /*08b0*/  LDC.64 R22, c[0x0][0x3b8] ;  /* 0x0000ee00ff167b82 */ /* 0x000e220000000a00 */
[----:B------:R-:W1:Y:S01]  /*08c0*/  LDCU UR10, c[0x0][0x390] ;  /* 0x00007200ff0a77ac */ /* 0x000e620008000800 */
[----:B--2---:R-:W-:-:S04]  /*08d0*/  IMAD R29, R13, UR9, R28 ;  /* 0x000000090d1d7c24 */ /* 0x004fc8000f8e021c */
[----:B-1----:R-:W-:-:S04]  /*08e0*/  IMAD R29, R29, UR10, R4 ;  /* 0x0000000a1d1d7c24 */ /* 0x002fc8000f8e0204 */
[----:B0-----:R-:W-:-:S06]  /*08f0*/  IMAD.WIDE R22, R29, 0x4, R22 ;  /* 0x000000041d167825 */ /* 0x001fcc00078e0216 */
[----:B------:R-:W2:Y:S01]  /*0900*/  LDG.E R23, desc[UR12][R22.64] ;  /* 0x0000000c16177981 */ /* 0x000ea2000c1e1900 */
[----:B------:R-:W0:Y:S01]  /*0910*/  MUFU.RCP R28, R3 ;  /* 0x00000003001c7308 */ /* 0x000e220000001000 */
[----:B------:R-:W1:Y:S01]  /*0920*/  S2UR UR10, SR_CgaCtaId ;  /* 0x00000000000a79c3 */ /* 0x000e620000008800 */
[----:B------:R-:W-:Y:S01]  /*0930*/  UMOV UR9, 0x400 ;  /* 0x0000040000097882 */ /* 0x000fe20000000000 */
[----:B------:R-:W-:Y:S01]  /*0940*/  IMAD.IADD R27, R27, 0x1, -R26 ;  /* 0x000000011b1b7824 */ /* 0x000fe200078e0a1a */
[----:B------:R-:W-:Y:S01]  /*0950*/  BSSY.RECONVERGENT B6, `(.L_x_12) ;  /* 0x000000d000067945 */ /* 0x000fe20003800200 */
[----:B0-----:R-:W-:-:S04]  /*0960*/  FFMA R29, -R3, R28, 1 ;  /* 0x3f800000031d7423 */ /* 0x001fc8000000011c */
[----:B------:R-:W-:Y:S01]  /*0970*/  FFMA R29, R28, R29, R28 ;  /* 0x0000001d1c1d7223 */ /* 0x000fe2000000001c */
[----:B-1----:R-:W-:-:S06]  /*0980*/  ULEA UR9, UR10, UR9, 0x18 ;  /* 0x000000090a097291 */ /* 0x002fcc000f8ec0ff */
[----:B------:R-:W-:Y:S01]  /*0990*/  LEA R27, R27, UR9, 0x2 ;  /* 0x000000091b1b7c11 */ /* 0x000fe2000f8e10ff */
[----:B--2--5:R-:W-:-:S04]  /*09a0*/  FMUL R0, R0, R23 ;  /* 0x0000001700007220 */ /* 0x024fc80000400000 */
[----:B------:R-:W0:Y:S01]  /*09b0*/  FCHK P0, R0, R3 ;  /* 0x0000000300007302 */ /* 0x000e220000000000 */
[----:B------:R-:W-:-:S04]  /*09c0*/  FFMA R28, R0, R29, RZ ;  /* 0x0000001d001c7223 */ /* 0x000fc800000000ff */
[----:B------:R-:W-:-:S04]  /*09d0*/  FFMA R22, -R3, R28, R0 ;  /* 0x0000001c03167223 */ /* 0x000fc80000000100 */
[----:B------:R-:W-:Y:S01]  /*09e0*/  FFMA R29, R29, R22, R28 ;  /* 0x000000161d1d7223 */ /* 0x000fe2000000001c */
[----:B0-----:R-:W-:Y:S06]  /*09f0*/  @!P0 BRA `(.L_x_13) ;  /* 0x0000000000088947 */ /* 0x001fec0003800000 */
[----:B------:R-:W-:-:S07]  /*0a00*/  MOV R26, 0xa20 ;  /* 0x00000a20001a7802 */ /* 0x000fce0000000f00 */
[----:B------:R-:W-:Y:S05]  /*0a10*/  CALL.REL.NOINC `($__internal_0_$__cuda_sm3x_div_rn_noftz_f32_slowpath) ;  /* 0x0000001000d47944 */ /* 0x000fea0003c00000 */
.L_x_13:
[----:B------:R-:W-:Y:S05]  /*0a20*/  BSYNC.RECONVERGENT B6 ;  /* 0x0000000000067941 */ /* 0x000fea0003800200 */
.L_x_12:
[----:B------:R-:W-:Y:S01]  /*0a30*/  BSSY.RECONVERGENT B3, `(.L_x_14) ;  /* 0x0000005000037945 */ /* 0x000fe20003800200 */
.L_x_15:
[----:B------:R-:W0:Y:S02]  /*0a40*/  LDS R22, [R27] ;  /* 0x000000001b167984 */ /* 0x000e240000000800 */
[----:B0-----:R-:W-:-:S05]  /*0a50*/  FADD R23, R29, R22 ;  /* 0x000000161d177221 */ /* 0x001fca0000000000 */
[----:B------:R-:W0:Y:S02]  /*0a60*/  ATOMS.CAST.SPIN P0, [R27], R22, R23 ;  /* 0x000000161b00758d */ /* 0x000e240001800017 */
[----:B0-----:R-:W-:Y:S05]  /*0a70*/  @!P0 BRA `(.L_x_15) ;  /* 0xfffffffc00f08947 */ /* 0x001fea000383ffff */
[----:B------:R-:W-:Y:S05]  /*0a80*/  BSYNC.RECONVERGENT B3 ;  /* 0x0000000000037941 */ /* 0x000fea0003800200 */
.L_x_14:
[----:B------:R0:W5:Y:S02]  /*0a90*/  LDG.E R0, desc[UR12][R16.64] ;  /* 0x0000000c10007981 */ /* 0x000164000c1e1900 */
.L_x_11:
[----:B------:R-:W-:Y:S05]  /*0aa0*/  BSYNC.RECONVERGENT B5 ;  /* 0x0000000000057941 */ /* 0x000fea0003800200 */
.L_x_10:
[----:B------:R-:W2:Y:S01]  /*0ab0*/  LDG.E R27, desc[UR12][R18.64+-0x4] ;  /* 0xfffffc0c121b7981 */ /* 0x000ea2000c1e1900 */
[----:B------:R-:W1:Y:S01]  /*0ac0*/  LDC R26, c[0x0][0x3d4] ;  /* 0x0000f500ff1a7b82 */ /* 0x000e620000000800 */
[----:B------:R-:W-:Y:S01]  /*0ad0*/  BSSY.RECONVERGENT B5, `(.L_x_16) ;  /* 0x0000027000057945 */ /* 0x000fe20003800200 */
[----:B--2---:R-:W-:-:S05]  /*0ae0*/  IMAD R27, R15, R27, R6 ;  /* 0x0000001b0f1b7224 */ /* 0x004fca00078e0206 */
[----:B------:R-:W-:-:S04]  /*0af0*/  ISETP.GE.AND P0, PT, R27, UR4, PT ;  /* 0x000000041b007c0c */ /* 0x000fc8000bf06270 */
[----:B-1----:R-:W-:-:S13]  /*0b00*/  ISETP.LT.OR P0, PT, R27, R26, P0 ;  /* 0x0000001a1b00720c */ /* 0x002fda0000701670 */
[----:B------:R-:W-:Y:S05]  /*0b10*/  @P0 BRA `(.L_x_17) ;  /* 0x0000000000880947 */ /* 0x000fea0003800000 */
[----:B------:R-:W2:Y:S01]  /*0b20*/  LDG.E R28, desc[UR12][R20.64+-0x4] ;  /* 0xfffffc0c141c7981 */ /* 0x000ea2000c1e1900 */
[----:B------:R-:W2:Y:S01]  /*0b30*/  LDCU UR9, c[0x0][0x384] ;  /* 0x00007080ff0977ac */ /* 0x000ea20008000800 */
[----:B------:R-:W1:Y:S01]  /*0b40*/  LDC.64 R22, c[0x0][0x3b8] ;  /* 0x0000ee00ff167b82 */ /* 0x000e620000000a00 */
[----:B------:R-:W3:Y:S01]  /*0b50*/  LDCU UR10, c[0x0][0x390] ;  /* 0x00007200ff0a77ac */ /* 0x000ee20008000800 */
[----:B--2---:R-:W-:-:S04]  /*0b60*/  IMAD R29, R13, UR9, R28 ;  /* 0x000000090d1d7c24 */ /* 0x004fc8000f8e021c */
[----:B---3--:R-:W-:-:S04]  /*0b70*/  IMAD R29, R29, UR10, R4 ;  /* 0x0000000a1d1d7c24 */ /* 0x008fc8000f8e0204 */
[----:B-1----:R-:W-:-:S06]  /*0b80*/  IMAD.WIDE R22, R29, 0x4, R22 ;  /* 0x000000041d167825 */ /* 0x002fcc00078e0216 */
[----:B------:R-:W2:Y:S01]  /*0b90*/  LDG.E R23, desc[UR12][R22.64] ;  /* 0x0000000c16177981 */ /* 0x000ea2000c1e1900 */
[----:B------:R-:W1:Y:S01]  /*0ba0*/  MUFU.RCP R30, R3 ;  /* 0x00000003001e7308 */ /* 0x000e620000001000 */
[----:B------:R-:W3:Y:S01]  /*0bb0*/  S2UR UR10, SR_CgaCtaId ;  /* 0x00000000000a79c3 */ /* 0x000ee20000008800 */
[----:B------:R-:W-:Y:S01]  /*0bc0*/  UMOV UR9, 0x400 ;  /* 0x0000040000097882 */ /* 0x000fe20000000000 */
[----:B------:R-:W-:Y:S01]  /*0bd0*/  IADD3 R27, PT, PT, R27, -R26, RZ ;  /* 0x8000001a1b1b7210 */ /* 0x000fe20007ffe0ff */
[----:B------:R-:W-:Y:S01]  /*0be0*/  BSSY.RECONVERGENT B6, `(.L_x_18) ;  /* 0x000000e000067945 */ /* 0x000fe20003800200 */
[----:B-1----:R-:W-:Y:S01]  /*0bf0*/  FFMA R29, -R3, R30, 1 ;  /* 0x3f800000031d7423 */ /* 0x002fe2000000011e */
[----:B---3--:R-:W-:-:S06]  /*0c00*/  ULEA UR9, UR10, UR9, 0x18 ;  /* 0x000000090a097291 */ /* 0x008fcc000f8ec0ff */
[----:B------:R-:W-:Y:S01]  /*0c10*/  LEA R27, R27, UR9, 0x2 ;  /* 0x000000091b1b7c11 */ /* 0x000fe2000f8e10ff */
[----:B--2--5:R-:W-:Y:S01]  /*0c20*/  FMUL R28, R0, R23 ;  /* 0x00000017001c7220 */ /* 0x024fe20000400000 */
[----:B------:R-:W-:-:S03]  /*0c30*/  FFMA R0, R30, R29, R30 ;  /* 0x0000001d1e007223 */ /* 0x000fc6000000001e */
[----:B------:R-:W1:Y:S01]  /*0c40*/  FCHK P0, R28, R3 ;  /* 0x000000031c007302 */ /* 0x000e620000000000 */
[----:B------:R-:W-:-:S04]  /*0c50*/  FFMA R29, R0, R28, RZ ;  /* 0x0000001c001d7223 */ /* 0x000fc800000000ff */
[----:B------:R-:W-:-:S04]  /*0c60*/  FFMA R22, -R3, R29, R28 ;  /* 0x0000001d03167223 */ /* 0x000fc8000000011c */
[----:B------:R-:W-:Y:S01]  /*0c70*/  FFMA R29, R0, R22, R29 ;  /* 0x00000016001d7223 */ /* 0x000fe2000000001d */
[----:B-1----:R-:W-:Y:S06]  /*0c80*/  @!P0 BRA `(.L_x_19) ;  /* 0x00000000000c8947 */ /* 0x002fec0003800000 */
[----:B------:R-:W-:Y:S01]  /*0c90*/  IMAD.MOV.U32 R0, RZ, RZ, R28 ;  /* 0x000000ffff007224 */ /* 0x000fe200078e001c */
[----:B------:R-:W-:-:S07]  /*0ca0*/  MOV R26, 0xcc0 ;  /* 0x00000cc0001a7802 */ /* 0x000fce0000000f00 */
[----:B0-----:R-:W-:Y:S05]  /*0cb0*/  CALL.REL.NOINC `($__internal_0_$__cuda_sm3x_div_rn_noftz_f32_slowpath) ;  /* 0x00000010002c7944 */ /* 0x001fea0003c00000 */
.L_x_19:
[----:B------:R-:W-:Y:S05]  /*0cc0*/  BSYNC.RECONVERGENT B6 ;  /* 0x0000000000067941 */ /* 0x000fea0003800200 */
.L_x_18:
[----:B------:R-:W-:Y:S01]  /*0cd0*/  BSSY.RECONVERGENT B3, `(.L_x_20) ;  /* 0x0000005000037945 */ /* 0x000fe20003800200 */
.L_x_21:
[----:B------:R-:W1:Y:S02]  /*0ce0*/  LDS R22, [R27] ;  /* 0x000000001b167984 */ /* 0x000e640000000800 */
[----:B-1----:R-:W-:-:S05]  /*0cf0*/  FADD R23, R29, R22 ;  /* 0x000000161d177221 */ /* 0x002fca0000000000 */
[----:B------:R-:W1:Y:S02]  /*0d00*/  ATOMS.CAST.SPIN P0, [R27], R22, R23 ;  /* 0x000000161b00758d */ /* 0x000e640001800017 */
[----:B-1----:R-:W-:Y:S05]  /*0d10*/  @!P0 BRA `(.L_x_21) ;  /* 0xfffffffc00f08947 */ /* 0x002fea000383ffff */
[----:B------:R-:W-:Y:S05]  /*0d20*/  BSYNC.RECONVERGENT B3 ;  /* 0x0000000000037941 */ /* 0x000fea0003800200 */
.L_x_20:
[----:B------:R1:W5:Y:S02]  /*0d30*/  LDG.E R0, desc[UR12][R16.64] ;  /* 0x0000000c10007981 */ /* 0x000364000c1e1900 */
.L_x_17:
[----:B------:R-:W-:Y:S05]  /*0d40*/  BSYNC.RECONVERGENT B5 ;  /* 0x0000000000057941 */ /* 0x000fea0003800200 */
.L_x_16:
[----:B------:R-:W2:Y:S01]  /*0d50*/  LDG.E R27, desc[UR12][R18.64] ;  /* 0x0000000c121b7981 */ /* 0x000ea2000c1e1900 */
[----:B------:R-:W3:Y:S01]  /*0d60*/  LDC R26, c[0x0][0x3d4] ;  /* 0x0000f500ff1a7b82 */ /* 0x000ee20000000800 */
[----:B------:R-:W-:Y:S01]  /*0d70*/  BSSY.RECONVERGENT B5, `(.L_x_22) ;  /* 0x0000027000057945 */ /* 0x000fe20003800200 */
[----:B--2---:R-:W-:-:S05]  /*0d80*/  IMAD R27, R15, R27, R6 ;  /* 0x0000001b0f1b7224 */ /* 0x004fca00078e0206 */
[----:B------:R-:W-:-:S04]  /*0d90*/  ISETP.GE.AND P0, PT, R27, UR4, PT ;  /* 0x000000041b007c0c */ /* 0x000fc8000bf06270 */
[----:B---3--:R-:W-:-:S13]  /*0da0*/  ISETP.LT.OR P0, PT, R27, R26, P0 ;  /* 0x0000001a1b00720c */ /* 0x008fda0000701670 */
[----:B------:R-:W-:Y:S05]  /*0db0*/  @P0 BRA `(.L_x_23) ;  /* 0x0000000000880947 */ /* 0x000fea0003800000 */
[----:B------:R-:W2:Y:S01]  /*0dc0*/  LDG.E R28, desc[UR12][R20.64] ;  /* 0x0000000c141c7981 */ /* 0x000ea2000c1e1900 */
[----:B------:R-:W2:Y:S01]  /*0dd0*/  LDCU UR9, c[0x0][0x384] ;  /* 0x00007080ff0977ac */ /* 0x000ea20008000800 */
[----:B------:R-:W3:Y:S01]  /*0de0*/  LDC.64 R22, c[0x0][0x3b8] ;  /* 0x0000ee00ff167b82 */ /* 0x000ee20000000a00 */
[----:B------:R-:W4:Y:S01]  /*0df0*/  LDCU UR10, c[0x0][0x390] ;  /* 0x00007200ff0a77ac */ /* 0x000f220008000800 */
[----:B--2---:R-:W-:-:S04]  /*0e00*/  IMAD R29, R13, UR9, R28 ;  /* 0x000000090d1d7c24 */ /* 0x004fc8000f8e021c */
[----:B----4-:R-:W-:-:S04]  /*0e10*/  IMAD R29, R29, UR10, R4 ;  /* 0x0000000a1d1d7c24 */ /* 0x010fc8000f8e0204 */
[----:B---3--:R-:W-:-:S06]  /*0e20*/  IMAD.WIDE R22, R29, 0x4, R22 ;  /* 0x000000041d167825 */ /* 0x008fcc00078e0216 */
[----:B------:R-:W2:Y:S01]  /*0e30*/  LDG.E R23, desc[UR12][R22.64] ;  /* 0x0000000c16177981 */ /* 0x000ea2000c1e1900 */
[----:B------:R-:W3:Y:S01]  /*0e40*/  MUFU.RCP R30, R3 ;  /* 0x00000003001e7308 */ /* 0x000ee20000001000 */
[----:B------:R-:W4:Y:S01]  /*0e50*/  S2UR UR10, SR_CgaCtaId ;  /* 0x00000000000a79c3 */ /* 0x000f220000008800 */
[----:B------:R-:W-:Y:S01]  /*0e60*/  UMOV UR9, 0x400 ;  /* 0x0000040000097882 */ /* 0x000fe20000000000 */
[----:B------:R-:W-:Y:S01]  /*0e70*/  IADD3 R27, PT, PT, R27, -R26, RZ ;  /* 0x8000001a1b1b7210 */ /* 0x000fe20007ffe0ff */
[----:B------:R-:W-:Y:S01]  /*0e80*/  BSSY.RECONVERGENT B6, `(.L_x_24) ;  /* 0x000000e000067945 */ /* 0x000fe20003800200 */
[----:B---3--:R-:W-:Y:S01]  /*0e90*/  FFMA R29, -R3, R30, 1 ;  /* 0x3f800000031d7423 */ /* 0x008fe2000000011e */
[----:B----4-:R-:W-:-:S06]  /*0ea0*/  ULEA UR9, UR10, UR9, 0x18 ;  /* 0x000000090a097291 */ /* 0x010fcc000f8ec0ff */
[----:B------:R-:W-:Y:S01]  /*0eb0*/  LEA R27, R27, UR9, 0x2 ;  /* 0x000000091b1b7c11 */ /* 0x000fe2000f8e10ff */
[----:B--2--5:R-:W-:Y:S01]  /*0ec0*/  FMUL R28, R0, R23 ;  /* 0x00000017001c7220 */ /* 0x024fe20000400000 */
[----:B------:R-:W-:-:S03]  /*0ed0*/  FFMA R0, R30, R29, R30 ;  /* 0x0000001d1e007223 */ /* 0x000fc6000000001e */
[----:B------:R-:W2:Y:S01]  /*0ee0*/  FCHK P0, R28, R3 ;  /* 0x000000031c007302 */ /* 0x000ea20000000000 */
[----:B------:R-:W-:-:S04]  /*0ef0*/  FFMA R29, R0, R28, RZ ;  /* 0x0000001c001d7223 */ /* 0x000fc800000000ff */
[----:B------:R-:W-:-:S04]  /*0f00*/  FFMA R22, -R3, R29, R28 ;  /* 0x0000001d03167223 */ /* 0x000fc8000000011c */
[----:B------:R-:W-:Y:S01]  /*0f10*/  FFMA R29, R0, R22, R29 ;  /* 0x00000016001d7223 */ /* 0x000fe2000000001d */
[----:B--2---:R-:W-:Y:S06]  /*0f20*/  @!P0 BRA `(.L_x_25) ;  /* 0x00000000000c8947 */ /* 0x004fec0003800000 */
[----:B------:R-:W-:Y:S01]  /*0f30*/  IMAD.MOV.U32 R0, RZ, RZ, R28 ;  /* 0x000000ffff007224 */ /* 0x000fe200078e001c */
[----:B------:R-:W-:-:S07]  /*0f40*/  MOV R26, 0xf60 ;  /* 0x00000f60001a7802 */ /* 0x000fce0000000f00 */
[----:B01----:R-:W-:Y:S05]  /*0f50*/  CALL.REL.NOINC `($__internal_0_$__cuda_sm3x_div_rn_noftz_f32_slowpath) ;  /* 0x0000000c00847944 */ /* 0x003fea0003c00000 */
.L_x_25:
[----:B------:R-:W-:Y:S05]  /*0f60*/  BSYNC.RECONVERGENT B6 ;  /* 0x0000000000067941 */ /* 0x000fea0003800200 */
.L_x_24:
[----:B------:R-:W-:Y:S01]  /*0f70*/  BSSY.RECONVERGENT B3, `(.L_x_26) ;  /* 0x0000005000037945 */ /* 0x000fe20003800200 */
.L_x_27:
[----:B------:R-:W2:Y:S02]  /*0f80*/  LDS R22, [R27] ;  /* 0x000000001b167984 */ /* 0x000ea40000000800 */
[----:B--2---:R-:W-:-:S05]  /*0f90*/  FADD R23, R29, R22 ;  /* 0x000000161d177221 */ /* 0x004fca0000000000 */
[----:B------:R-:W2:Y:S02]  /*0fa0*/  ATOMS.CAST.SPIN P0, [R27], R22, R23 ;  /* 0x000000161b00758d */ /* 0x000ea40001800017 */
[----:B--2---:R-:W-:Y:S05]  /*0fb0*/  @!P0 BRA `(.L_x_27) ;  /* 0xfffffffc00f08947 */ /* 0x004fea000383ffff */
[----:B------:R-:W-:Y:S05]  /*0fc0*/  BSYNC.RECONVERGENT B3 ;  /* 0x0000000000037941 */ /* 0x000fea0003800200 */
.L_x_26:
[----:B------:R2:W5:Y:S02]  /*0fd0*/  LDG.E R0, desc[UR12][R16.64] ;  /* 0x0000000c10007981 */ /* 0x000564000c1e1900 */
.L_x_23:
[----:B------:R-:W-:Y:S05]  /*0fe0*/  BSYNC.RECONVERGENT B5 ;  /* 0x0000000000057941 */ /* 0x000fea0003800200 */
.L_x_22:
[----:B------:R-:W3:Y:S01]  /*0ff0*/  LDG.E R20, desc[UR12][R20.64+0x4] ;  /* 0x0000040c14147981 */ /* 0x000ee2000c1e1900 */
[----:B------:R-:W3:Y:S01]  /*1000*/  LDCU UR9, c[0x0][0x384] ;  /* 0x00007080ff0977ac */ /* 0x000ee20008000800 */
[----:B------:R-:W4:Y:S02]  /*1010*/  LDC.64 R22, c[0x0][0x3b8] ;  /* 0x0000ee00ff167b82 */ /* 0x000f240000000a00 */
[----:B------:R-:W2:Y:S01]  /*1020*/  LDG.E R18, desc[UR12][R18.64+0x4] ;  /* 0x0000040c12127981 */ /* 0x000ea2000c1e1900 */
[----:B------:R-:W0:Y:S05]  /*1030*/  LDCU UR10, c[0x0][0x390] ;  /* 0x00007200ff0a77ac */ /* 0x000e2a0008000800 */
[----:B------:R-:W1:Y:S01]  /*1040*/  LDC R28, c[0x0][0x3d4] ;  /* 0x0000f500ff1c7b82 */ /* 0x000e620000000800 */
[----:B---3--:R-:W-:-:S04]  /*1050*/  IMAD R27, R13, UR9, R20 ;  /* 0x000000090d1b7c24 */ /* 0x008fc8000f8e0214 */
[----:B0-----:R-:W-:-:S04]  /*1060*/  IMAD R27, R27, UR10, R4 ;  /* 0x0000000a1b1b7c24 */ /* 0x001fc8000f8e0204 */
[----:B----4-:R-:W-:-:S06]  /*1070*/  IMAD.WIDE R22, R27, 0x4, R22 ;  /* 0x000000041b167825 */ /* 0x010fcc00078e0216 */
[----:B------:R-:W3:Y:S01]  /*1080*/  LDG.E R23, desc[UR12][R22.64] ;  /* 0x0000000c16177981 */ /* 0x000ee2000c1e1900 */
[----:B--2---:R-:W-:-:S05]  /*1090*/  IMAD R27, R15, R18, R6 ;  /* 0x000000120f1b7224 */ /* 0x004fca00078e0206 */
[----:B------:R-:W-:-:S04]  /*10a0*/  ISETP.GE.AND P0, PT, R27, UR4, PT ;  /* 0x000000041b007c0c */ /* 0x000fc8000bf06270 */
[----:B-1----:R-:W-:Y:S01]  /*10b0*/  ISETP.LT.OR P0, PT, R27, R28, P0 ;  /* 0x0000001c1b00720c */ /* 0x002fe20000701670 */
[----:B------:R-:W-:Y:S01]  /*10c0*/  BSSY.RECONVERGENT B5, `(.L_x_28) ;  /* 0x000001a000057945 */ /* 0x000fe20003800200 */
[----:B---3-5:R-:W-:-:S11]  /*10d0*/  FMUL R26, R23, R0 ;  /* 0x00000000171a7220 */ /* 0x028fd60000400000 */
[----:B------:R-:W-:Y:S05]  /*10e0*/  @P0 BRA `(.L_x_29) ;  /* 0x00000000005c0947 */ /* 0x000fea0003800000 */
[----:B------:R-:W0:Y:S01]  /*10f0*/  MUFU.RCP R0, R3 ;  /* 0x0000000300007308 */ /* 0x000e220000001000 */
[----:B------:R-:W1:Y:S01]  /*1100*/  S2UR UR10, SR_CgaCtaId ;  /* 0x00000000000a79c3 */ /* 0x000e620000008800 */
[----:B------:R-:W-:Y:S01]  /*1110*/  UMOV UR9, 0x400 ;  /* 0x0000040000097882 */ /* 0x000fe20000000000 */
[----:B------:R-:W-:Y:S01]  /*1120*/  IADD3 R20, PT, PT, R27, -R28, RZ ;  /* 0x8000001c1b147210 */ /* 0x000fe20007ffe0ff */
[----:B------:R-:W-:Y:S04]  /*1130*/  BSSY.RECONVERGENT B6, `(.L_x_30) ;  /* 0x000000e000067945 */ /* 0x000fe80003800200 */
[----:B------:R-:W2:Y:S01]  /*1140*/  FCHK P0, R26, R3 ;  /* 0x000000031a007302 */ /* 0x000ea20000000000 */
[----:B0-----:R-:W-:-:S04]  /*1150*/  FFMA R19, -R3, R0, 1 ;  /* 0x3f80000003137423 */ /* 0x001fc80000000100 */
[----:B------:R-:W-:Y:S01]  /*1160*/  FFMA R0, R0, R19, R0 ;  /* 0x0000001300007223 */ /* 0x000fe20000000000 */
[----:B-1----:R-:W-:-:S03]  /*1170*/  ULEA UR9, UR10, UR9, 0x18 ;  /* 0x000000090a097291 */ /* 0x002fc6000f8ec0ff */
[----:B------:R-:W-:-:S04]  /*1180*/  FFMA R19, R0, R26, RZ ;  /* 0x0000001a00137223 */ /* 0x000fc800000000ff */
[----:B------:R-:W-:Y:S01]  /*1190*/  FFMA R18, -R3, R19, R26 ;  /* 0x0000001303127223 */ /* 0x000fe2000000011a */
[----:B------:R-:W-:-:S03]  /*11a0*/  LEA R20, R20, UR9, 0x2 ;  /* 0x0000000914147c11 */ /* 0x000fc6000f8e10ff */
[----:B------:R-:W-:Y:S01]  /*11b0*/  FFMA R21, R0, R18, R19 ;  /* 0x0000001200157223 */ /* 0x000fe20000000013 */
[----:B--2---:R-:W-:Y:S06]  /*11c0*/  @!P0 BRA `(.L_x_31) ;  /* 0x0000000000108947 */ /* 0x004fec0003800000 */
[----:B------:R-:W-:Y:S01]  /*11d0*/  IMAD.MOV.U32 R0, RZ, RZ, R26 ;  /* 0x000000ffff007224 */ /* 0x000fe200078e001a */
[----:B------:R-:W-:-:S07]  /*11e0*/  MOV R26, 0x1200 ;  /* 0x00001200001a7802 */ /* 0x000fce0000000f00 */
[----:B------:R-:W-:Y:S05]  /*11f0*/  CALL.REL.NOINC `($__internal_0_$__cuda_sm3x_div_rn_noftz_f32_slowpath) ;  /* 0x0000000800dc7944 */ /* 0x000fea0003c00000 */
[----:B------:R-:W-:-:S07]  /*1200*/  MOV R21, R29 ;  /* 0x0000001d00157202 */ /* 0x000fce0000000f00 */
.L_x_31:
[----:B------:R-:W-:Y:S05]  /*1210*/  BSYNC.RECONVERGENT B6 ;  /* 0x0000000000067941 */ /* 0x000fea0003800200 */
.L_x_30:
[----:B------:R-:W0:Y:S02]  /*1220*/  LDS R18, [R20] ;  /* 0x0000000014127984 */ /* 0x000e240000000800 */
[----:B0-----:R-:W-:-:S05]  /*1230*/  FADD R19, R21, R18 ;  /* 0x0000001215137221 */ /* 0x001fca0000000000 */
[----:B------:R-:W0:Y:S02]  /*1240*/  ATOMS.CAST.SPIN P0, [R20], R18, R19 ;  /* 0x000000121400758d */ /* 0x000e240001800013 */
[----:B0-----:R-:W-:Y:S05]  /*1250*/  @!P0 BRA `(.L_x_30) ;  /* 0xfffffffc00f08947 */ /* 0x001fea000383ffff */
.L_x_29:
[----:B------:R-:W-:Y:S05]  /*1260*/  BSYNC.RECONVERGENT B5 ;  /* 0x0000000000057941 */ /* 0x000fea0003800200 */
.L_x_28:
[----:B------:R-:W-:Y:S01]  /*1270*/  VIADD R25, R25, 0x4 ;  /* 0x0000000419197836 */ /* 0x000fe20000000000 */
[----:B------:R-:W-:Y:S06]  /*1280*/  @P2 BRA `(.L_x_32) ;  /* 0xfffffff4003c2947 */ /* 0x000fec000383ffff */
.L_x_9:
[----:B------:R-:W-:Y:S05]  /*1290*/  BSYNC B0 ;  /* 0x0000000000007941 */ /* 0x000fea0003800000 */
.L_x_8:
[----:B------:R-:W-:-:S13]  /*12a0*/  LOP3.LUT P0, R0, R7, 0x3, RZ, 0xc0, !PT ;  /* 0x0000000307007812 */ /* 0x000fda000780c0ff */
[----:B------:R-:W-:Y:S05]  /*12b0*/  @!P0 BRA `(.L_x_7) ;  /* 0x0000000800348947 */ /* 0x000fea0003800000 */
[----:B------:R-:W-:Y:S01]  /*12c0*/  ISETP.NE.AND P0, PT, R0, 0x1, PT ;  /* 0x000000010000780c */ /* 0x000fe20003f05270 */
[----:B------:R-:W-:-:S12]  /*12d0*/  BSSY.RECONVERGENT B0, `(.L_x_33) ;  /* 0x000005c000007945 */ /* 0x000fd80003800200 */
[----:B------:R-:W-:Y:S05]  /*12e0*/  @!P0 BRA `(.L_x_34) ;  /* 0x0000000400688947 */ /* 0x000fea0003800000 */
[----:B------:R-:W0:Y:S01]  /*12f0*/  LDC.64 R18, c[0x0][0x3b0] ;  /* 0x0000ec00ff127b82 */ /* 0x000e220000000a00 */
[----:B------:R-:W-:Y:S01]  /*1300*/  IADD3 R21, PT, PT, R2, R5, RZ ;  /* 0x0000000502157210 */ /* 0x000fe20007ffe0ff */
[----:B------:R1:W5:Y:S06]  /*1310*/  LDG.E R0, desc[UR12][R16.64] ;  /* 0x0000000c10007981 */ /* 0x00036c000c1e1900 */
[----:B------:R-:W2:Y:S08]  /*1320*/  LDC R22, c[0x0][0x3d4] ;  /* 0x0000f500ff167b82 */ /* 0x000eb00000000800 */
[----:B------:R-:W3:Y:S01]  /*1330*/  LDC.64 R24, c[0x0][0x3a0] ;  /* 0x0000e800ff187b82 */ /* 0x000ee20000000a00 */
[----:B0-----:R-:W-:-:S05]  /*1340*/  IMAD.WIDE R18, R21, 0x4, R18 ;  /* 0x0000000415127825 */ /* 0x001fca00078e0212 */
[----:B------:R-:W4:Y:S01]  /*1350*/  LDG.E R23, desc[UR12][R18.64] ;  /* 0x0000000c12177981 */ /* 0x000f22000c1e1900 */
[----:B------:R-:W-:Y:S01]  /*1360*/  BSSY.RECONVERGENT B5, `(.L_x_35) ;  /* 0x0000029000057945 */ /* 0x000fe20003800200 */
[----:B---3--:R-:W-:-:S04]  /*1370*/  IMAD.WIDE R24, R21, 0x4, R24 ;  /* 0x0000000415187825 */ /* 0x008fc800078e0218 */
[----:B----4-:R-:W-:-:S05]  /*1380*/  IMAD R23, R15, R23, R6 ;  /* 0x000000170f177224 */ /* 0x010fca00078e0206 */
[----:B------:R-:W-:-:S04]  /*1390*/  ISETP.GE.AND P0, PT, R23, UR4, PT ;  /* 0x0000000417007c0c */ /* 0x000fc8000bf06270 */
[----:B--2---:R-:W-:-:S13]  /*13a0*/  ISETP.LT.OR P0, PT, R23, R22, P0 ;  /* 0x000000161700720c */ /* 0x004fda0000701670 */
[----:B-1----:R-:W-:Y:S05]  /*13b0*/  @P0 BRA `(.L_x_36) ;  /* 0x00000000008c0947 */ /* 0x002fea0003800000 */
[----:B------:R-:W2:Y:S01]  /*13c0*/  LDG.E R26, desc[UR12][R24.64] ;  /* 0x0000000c181a7981 */ /* 0x000ea2000c1e1900 */
[----:B------:R-:W2:Y:S01]  /*13d0*/  LDCU UR9, c[0x0][0x384] ;  /* 0x00007080ff0977ac */ /* 0x000ea20008000800 */
[----:B------:R-:W0:Y:S01]  /*13e0*/  LDC.64 R20, c[0x0][0x3b8] ;  /* 0x0000ee00ff147b82 */ /* 0x000e220000000a00 */
[----:B------:R-:W1:Y:S01]  /*13f0*/  LDCU UR10, c[0x0][0x390] ;  /* 0x00007200ff0a77ac */ /* 0x000e620008000800 */
[----:B--2---:R-:W-:-:S04]  /*1400*/  IMAD R27, R13, UR9, R26 ;  /* 0x000000090d1b7c24 */ /* 0x004fc8000f8e021a */
[----:B-1----:R-:W-:-:S04]  /*1410*/  IMAD R27, R27, UR10, R4 ;  /* 0x0000000a1b1b7c24 */ /* 0x002fc8000f8e0204 */
[----:B0-----:R-:W-:-:S06]  /*1420*/  IMAD.WIDE R20, R27, 0x4, R20 ;  /* 0x000000041b147825 */ /* 0x001fcc00078e0214 */
[----:B------:R0:W2:Y:S01]  /*1430*/  LDG.E R21, desc[UR12][R20.64] ;  /* 0x0000000c14157981 */ /* 0x0000a2000c1e1900 */
[----:B------:R-:W1:Y:S01]  /*1440*/  MUFU.RCP R28, R3 ;  /* 0x00000003001c7308 */ /* 0x000e620000001000 */
[----:B------:R-:W3:Y:S01]  /*1450*/  S2UR UR10, SR_CgaCtaId ;  /* 0x00000000000a79c3 */ /* 0x000ee20000008800 */
[----:B------:R-:W-:Y:S01]  /*1460*/  UMOV UR9, 0x400 ;  /* 0x0000040000097882 */ /* 0x000fe20000000000 */
[----:B------:R-:W-:Y:S01]  /*1470*/  IMAD.IADD R22, R23, 0x1, -R22 ;  /* 0x0000000117167824 */ /* 0x000fe200078e0a16 */
[----:B------:R-:W-:Y:S01]  /*1480*/  BSSY.RECONVERGENT B6, `(.L_x_37) ;  /* 0x000000f000067945 */ /* 0x000fe20003800200 */
[----:B-1----:R-:W-:Y:S01]  /*1490*/  FFMA R27, -R3, R28, 1 ;  /* 0x3f800000031b7423 */ /* 0x002fe2000000011c */
[----:B---3--:R-:W-:-:S06]  /*14a0*/  ULEA UR9, UR10, UR9, 0x18 ;  /* 0x000000090a097291 */ /* 0x008fcc000f8ec0ff */
[----:B0-----:R-:W-:Y:S01]  /*14b0*/  LEA R20, R22, UR9, 0x2 ;  /* 0x0000000916147c11 */ /* 0x001fe2000f8e10ff */
[----:B--2--5:R-:W-:Y:S01]  /*14c0*/  FMUL R26, R0, R21 ;  /* 0x00000015001a7220 */ /* 0x024fe20000400000 */
[----:B------:R-:W-:-:S03]  /*14d0*/  FFMA R0, R28, R27, R28 ;  /* 0x0000001b1c007223 */ /* 0x000fc6000000001c */
[----:B------:R-:W0:Y:S01]  /*14e0*/  FCHK P0, R26, R3 ;  /* 0x000000031a007302 */ /* 0x000e220000000000 */
[----:B------:R-:W-:-:S04]  /*14f0*/  FFMA R27, R0, R26, RZ ;  /* 0x0000001a001b7223 */ /* 0x000fc800000000ff */
[----:B------:R-:W-:-:S04]  /*1500*/  FFMA R21, -R3, R27, R26 ;  /* 0x0000001b03157223 */ /* 0x000fc8000000011a */
[----:B------:R-:W-:Y:S01]  /*1510*/  FFMA R21, R0, R21, R27 ;  /* 0x0000001500157223 */ /* 0x000fe2000000001b */
[----:B0-----:R-:W-:Y:S06]  /*1520*/  @!P0 BRA `(.L_x_38) ;  /* 0x0000000000108947 */ /* 0x001fec0003800000 */
[----:B------:R-:W-:Y:S02]  /*1530*/  MOV R0, R26 ;  /* 0x0000001a00007202 */ /* 0x000fe40000000f00 */
[----:B------:R-:W-:-:S07]  /*1540*/  MOV R26, 0x1560 ;  /* 0x00001560001a7802 */ /* 0x000fce0000000f00 */
[----:B------:R-:W-:Y:S05]  /*1550*/  CALL.REL.NOINC `($__internal_0_$__cuda_sm3x_div_rn_noftz_f32_slowpath) ;  /* 0x0000000800047944 */ /* 0x000fea0003c00000 */
[----:B------:R-:W-:-:S07]  /*1560*/  IMAD.MOV.U32 R21, RZ, RZ, R29 ;  /* 0x000000ffff157224 */ /* 0x000fce00078e001d */
.L_x_38:
[----:B------:R-:W-:Y:S05]  /*1570*/  BSYNC.RECONVERGENT B6 ;  /* 0x0000000000067941 */ /* 0x000fea0003800200 */
.L_x_37:
[----:B------:R-:W-:Y:S01]  /*1580*/  BSSY.RECONVERGENT B3, `(.L_x_39) ;  /* 0x0000005000037945 */ /* 0x000fe20003800200 */
.L_x_40:
[----:B------:R-:W0:Y:S02]  /*1590*/  LDS R22, [R20] ;  /* 0x0000000014167984 */ /* 0x000e240000000800 */
[----:B0-----:R-:W-:-:S05]  /*15a0*/  FADD R23, R21, R22 ;  /* 0x0000001615177221 */ /* 0x001fca0000000000 */
[----:B------:R-:W0:Y:S02]  /*15b0*/  ATOMS.CAST.SPIN P0, [R20], R22, R23 ;  /* 0x000000161400758d */ /* 0x000e240001800017 */
[----:B0-----:R-:W-:Y:S05]  /*15c0*/  @!P0 BRA `(.L_x_40) ;  /* 0xfffffffc00f08947 */ /* 0x001fea000383ffff */
[----:B------:R-:W-:Y:S05]  /*15d0*/  BSYNC.RECONVERGENT B3 ;  /* 0x0000000000037941 */ /* 0x000fea0003800200 */
.L_x_39:
[----:B------:R0:W5:Y:S02]  /*15e0*/  LDG.E R0, desc[UR12][R16.64] ;  /* 0x0000000c10007981 */ /* 0x000164000c1e1900 */
.L_x_36:
[----:B------:R-:W-:Y:S05]  /*15f0*/  BSYNC.RECONVERGENT B5 ;  /* 0x0000000000057941 */ /* 0x000fea0003800200 */
.L_x_35:
[----:B------:R-:W2:Y:S01]  /*1600*/  LDG.E R24, desc[UR12][R24.64+0x4] ;  /* 0x0000040c18187981 */ /* 0x000ea2000c1e1900 */
[----:B------:R-:W2:Y:S01]  /*1610*/  LDCU UR9, c[0x0][0x384] ;  /* 0x00007080ff0977ac */ /* 0x000ea20008000800 */
[----:B------:R-:W1:Y:S02]  /*1620*/  LDC.64 R20, c[0x0][0x3b8] ;  /* 0x0000ee00ff147b82 */ /* 0x000e640000000a00 */
[----:B------:R-:W3:Y:S01]  /*1630*/  LDG.E R18, desc[UR12][R18.64+0x4] ;  /* 0x0000040c12127981 */ /* 0x000ee2000c1e1900 */
[----:B------:R-:W4:Y:S05]  /*1640*/  LDCU UR10, c[0x0][0x390] ;  /* 0x00007200ff0a77ac */ /* 0x000f2a0008000800 */
[----:B------:R-:W0:Y:S01]  /*1650*/  LDC R26, c[0x0][0x3d4] ;  /* 0x0000f500ff1a7b82 */ /* 0x000e220000000800 */
[----:B--2---:R-:W-:-:S04]  /*1660*/  IMAD R23, R13, UR9, R24 ;  /* 0x000000090d177c24 */ /* 0x004fc8000f8e0218 */
[----:B----4-:R-:W-:-:S04]  /*1670*/  IMAD R23, R23, UR10, R4 ;  /* 0x0000000a17177c24 */ /* 0x010fc8000f8e0204 */
[----:B-1----:R-:W-:-:S06]  /*1680*/  IMAD.WIDE R20, R23, 0x4, R20 ;  /* 0x0000000417147825 */ /* 0x002fcc00078e0214 */
[----:B------:R-:W2:Y:S01]  /*1690*/  LDG.E R21, desc[UR12][R20.64] ;  /* 0x0000000c14157981 */ /* 0x000ea2000c1e1900 */
[----:B---3--:R-:W-:-:S05]  /*16a0*/  IMAD R23, R15, R18, R6 ;  /* 0x000000120f177224 */ /* 0x008fca00078e0206 */
[----:B------:R-:W-:-:S04]  /*16b0*/  ISETP.GE.AND P0, PT, R23, UR4, PT ;  /* 0x0000000417007c0c */ /* 0x000fc8000bf06270 */
[----:B0-----:R-:W-:Y:S01]  /*16c0*/  ISETP.LT.OR P0, PT, R23, R26, P0 ;  /* 0x0000001a1700720c */ /* 0x001fe20000701670 */
[----:B------:R-:W-:Y:S01]  /*16d0*/  BSSY.RECONVERGENT B5, `(.L_x_41) ;  /* 0x000001a000057945 */ /* 0x000fe20003800200 */
[----:B--2--5:R-:W-:-:S11]  /*16e0*/  FMUL R22, R21, R0 ;  /* 0x0000000015167220 */ /* 0x024fd60000400000 */
        /* <DEDUP_REMOVED lines=19> */
.L_x_44:
[----:B------:R-:W-:Y:S05]  /*1820*/  BSYNC.RECONVERGENT B6 ;  /* 0x0000000000067941 */ /* 0x000fea0003800200 */
.L_x_43:
[----:B------:R-:W0:Y:S02]  /*1830*/  LDS R20, [R18] ;  /* 0x0000000012147984 */ /* 0x000e240000000800 */
[----:B0-----:R-:W-:-:S05]  /*1840*/  FADD R21, R19, R20 ;  /* 0x0000001413157221 */ /* 0x001fca0000000000 */
[----:B------:R-:W0:Y:S02]  /*1850*/  ATOMS.CAST.SPIN P0, [R18], R20, R21 ;  /* 0x000000141200758d */ /* 0x000e240001800015 */
[----:B0-----:R-:W-:Y:S05]  /*1860*/  @!P0 BRA `(.L_x_43) ;  /* 0xfffffffc00f08947 */ /* 0x001fea000383ffff */
.L_x_42:
[----:B------:R-:W-:Y:S05]  /*1870*/  BSYNC.RECONVERGENT B5 ;  /* 0x0000000000057941 */ /* 0x000fea0003800200 */
.L_x_41:
[----:B------:R-:W-:-:S07]  /*1880*/  VIADD R5, R5, 0x2 ;  /* 0x0000000205057836 */ /* 0x000fce0000000000 */
.L_x_34:
[----:B------:R-:W-:Y:S05]  /*1890*/  BSYNC.RECONVERGENT B0 ;  /* 0x0000000000007941 */ /* 0x000fea0003800200 */
.L_x_33:
[----:B------:R-:W-:-:S04]  /*18a0*/  LOP3.LUT R7, R7, 0x1, RZ, 0xc0, !PT ;  /* 0x0000000107077812 */ /* 0x000fc800078ec0ff */
[----:B------:R-:W-:-:S13]  /*18b0*/  ISETP.NE.U32.AND P0, PT, R7, 0x1, PT ;  /* 0x000000010700780c */ /* 0x000fda0003f05070 */
[----:B------:R-:W-:Y:S05]  /*18c0*/  @P0 BRA `(.L_x_7) ;  /* 0x0000000000b00947 */ /* 0x000fea0003800000 */
[----:B------:R-:W0:Y:S01]  /*18d0*/  LDC.64 R20, c[0x0][0x3a0] ;  /* 0x0000e800ff147b82 */ /* 0x000e220000000a00 */
[----:B------:R-:W-:Y:S01]  /*18e0*/  IADD3 R7, PT, PT, R2, R5, RZ ;  /* 0x0000000502077210 */ /* 0x000fe20007ffe0ff */
[----:B------:R-:W1:Y:S01]  /*18f0*/  LDCU UR9, c[0x0][0x384] ;  /* 0x00007080ff0977ac */ /* 0x000e620008000800 */
[----:B------:R-:W2:Y:S01]  /*1900*/  LDG.E R16, desc[UR12][R16.64] ;  /* 0x0000000c10107981 */ /* 0x000ea2000c1e1900 */
[----:B------:R-:W3:Y:S04]  /*1910*/  LDCU UR10, c[0x0][0x390] ;  /* 0x00007200ff0a77ac */ /* 0x000ee80008000800 */
[----:B------:R-:W4:Y:S08]  /*1920*/  LDC.64 R22, c[0x0][0x3b8] ;  /* 0x0000ee00ff167b82 */ /* 0x000f300000000a00 */
[----:B------:R-:W1:Y:S01]  /*1930*/  LDC.64 R18, c[0x0][0x3b0] ;  /* 0x0000ec00ff127b82 */ /* 0x000e620000000a00 */
[----:B0-----:R-:W-:-:S06]  /*1940*/  IMAD.WIDE R20, R7, 0x4, R20 ;  /* 0x0000000407147825 */ /* 0x001fcc00078e0214 */
[----:B------:R-:W3:Y:S01]  /*1950*/  LDG.E R20, desc[UR12][R20.64] ;  /* 0x0000000c14147981 */ /* 0x000ee2000c1e1900 */
[----:B-1----:R-:W-:-:S05]  /*1960*/  IMAD.WIDE R18, R7, 0x4, R18 ;  /* 0x0000000407127825 */ /* 0x002fca00078e0212 */
[----:B------:R0:W5:Y:S01]  /*1970*/  LDG.E R2, desc[UR12][R18.64] ;  /* 0x0000000c12027981 */ /* 0x000162000c1e1900 */
[----:B---3--:R-:W-:-:S04]  /*1980*/  IMAD R5, R13, UR9, R20 ;  /* 0x000000090d057c24 */ /* 0x008fc8000f8e0214 */
[----:B------:R-:W-:-:S04]  /*1990*/  IMAD R5, R5, UR10, R4 ;  /* 0x0000000a05057c24 */ /* 0x000fc8000f8e0204 */
[----:B----4-:R-:W-:-:S06]  /*19a0*/  IMAD.WIDE R4, R5, 0x4, R22 ;  /* 0x0000000405047825 */ /* 0x010fcc00078e0216 */
[----:B------:R-:W2:Y:S01]  /*19b0*/  LDG.E R5, desc[UR12][R4.64] ;  /* 0x0000000c04057981 */ /* 0x000ea2000c1e1900 */
[----:B------:R-:W1:Y:S01]  /*19c0*/  MUFU.RCP R0, R3 ;  /* 0x0000000300007308 */ /* 0x000e620000001000 */
[----:B------:R-:W-:Y:S01]  /*19d0*/  BSSY.RECONVERGENT B0, `(.L_x_45) ;  /* 0x000000d000007945 */ /* 0x000fe20003800200 */
[----:B-1----:R-:W-:-:S04]  /*19e0*/  FFMA R7, -R3, R0, 1 ;  /* 0x3f80000003077423 */ /* 0x002fc80000000100 */
[----:B------:R-:W-:Y:S01]  /*19f0*/  FFMA R0, R0, R7, R0 ;  /* 0x0000000700007223 */ /* 0x000fe20000000000 */
[----:B--2---:R-:W-:-:S04]  /*1a00*/  FMUL R22, R16, R5 ;  /* 0x0000000510167220 */ /* 0x004fc80000400000 */
[----:B------:R-:W1:Y:S01]  /*1a10*/  FCHK P0, R22, R3 ;  /* 0x0000000316007302 */ /* 0x000e620000000000 */
[----:B------:R-:W-:-:S04]  /*1a20*/  FFMA R7, R0, R22, RZ ;  /* 0x0000001600077223 */ /* 0x000fc800000000ff */
[----:B------:R-:W-:-:S04]  /*1a30*/  FFMA R20, -R3, R7, R22 ;  /* 0x0000000703147223 */ /* 0x000fc80000000116 */
[----:B------:R-:W-:Y:S01]  /*1a40*/  FFMA R7, R0, R20, R7 ;  /* 0x0000001400077223 */ /* 0x000fe20000000007 */
[----:B01----:R-:W-:Y:S06]  /*1a50*/  @!P0 BRA `(.L_x_46) ;  /* 0x0000000000108947 */ /* 0x003fec0003800000 */
[----:B------:R-:W-:Y:S01]  /*1a60*/  IMAD.MOV.U32 R0, RZ, RZ, R22 ;  /* 0x000000ffff007224 */ /* 0x000fe200078e0016 */
[----:B------:R-:W-:-:S07]  /*1a70*/  MOV R26, 0x1a90 ;  /* 0x00001a90001a7802 */ /* 0x000fce0000000f00 */
[----:B-----5:R-:W-:Y:S05]  /*1a80*/  CALL.REL.NOINC `($__internal_0_$__cuda_sm3x_div_rn_noftz_f32_slowpath) ;  /* 0x0000000000b87944 */ /* 0x020fea0003c00000 */
[----:B------:R-:W-:-:S07]  /*1a90*/  MOV R7, R29 ;  /* 0x0000001d00077202 */ /* 0x000fce0000000f00 */
.L_x_46:
[----:B------:R-:W-:Y:S05]  /*1aa0*/  BSYNC.RECONVERGENT B0 ;  /* 0x0000000000007941 */ /* 0x000fea0003800200 */
.L_x_45:
[----:B------:R-:W0:Y:S01]  /*1ab0*/  LDC R3, c[0x0][0x3d4] ;  /* 0x0000f500ff037b82 */ /* 0x000e220000000800 */
[----:B-----5:R-:W-:-:S05]  /*1ac0*/  IMAD R2, R15, R2, R6 ;  /* 0x000000020f027224 */ /* 0x020fca00078e0206 */
[----:B------:R-:W-:-:S04]  /*1ad0*/  ISETP.GE.AND P0, PT, R2, UR4, PT ;  /* 0x0000000402007c0c */ /* 0x000fc8000bf06270 */
[----:B0-----:R-:W-:-:S13]  /*1ae0*/  ISETP.LT.OR P0, PT, R2, R3, P0 ;  /* 0x000000030200720c */ /* 0x001fda0000701670 */
[----:B------:R-:W-:Y:S05]  /*1af0*/  @P0 BRA `(.L_x_7) ;  /* 0x0000000000240947 */ /* 0x000fea0003800000 */
[----:B------:R-:W0:Y:S01]  /*1b00*/  S2UR UR10, SR_CgaCtaId ;  /* 0x00000000000a79c3 */ /* 0x000e220000008800 */
[----:B------:R-:W-:Y:S01]  /*1b10*/  UMOV UR9, 0x400 ;  /* 0x0000040000097882 */ /* 0x000fe20000000000 */
[----:B------:R-:W-:Y:S01]  /*1b20*/  IMAD.IADD R0, R2, 0x1, -R3 ;  /* 0x0000000102007824 */ /* 0x000fe200078e0a03 */
[----:B0-----:R-:W-:-:S06]  /*1b30*/  ULEA UR9, UR10, UR9, 0x18 ;  /* 0x000000090a097291 */ /* 0x001fcc000f8ec0ff */
[----:B------:R-:W-:-:S07]  /*1b40*/  LEA R0, R0, UR9, 0x2 ;  /* 0x0000000900007c11 */ /* 0x000fce000f8e10ff */
.L_x_47:
[----:B------:R-:W0:Y:S02]  /*1b50*/  LDS R2, [R0] ;  /* 0x0000000000027984 */ /* 0x000e240000000800 */
[----:B0-----:R-:W-:-:S05]  /*1b60*/  FADD R3, R7, R2 ;  /* 0x0000000207037221 */ /* 0x001fca0000000000 */
[----:B------:R-:W0:Y:S02]  /*1b70*/  ATOMS.CAST.SPIN P0, [R0], R2, R3 ;  /* 0x000000020000758d */ /* 0x000e240001800003 */
[----:B0-----:R-:W-:Y:S05]  /*1b80*/  @!P0 BRA `(.L_x_47) ;  /* 0xfffffffc00f08947 */ /* 0x001fea000383ffff */
.L_x_7:
[----:B------:R-:W-:Y:S05]  /*1b90*/  BSYNC B1 ;  /* 0x0000000000017941 */ /* 0x000fea0003800000 */
.L_x_6:
[----:B------:R-:W-:-:S04]  /*1ba0*/  IADD3 R9, PT, PT, R12, R9, RZ ;  /* 0x000000090c097210 */ /* 0x000fc80007ffe0ff */
[----:B------:R-:W-:-:S13]  /*1bb0*/  ISETP.GE.AND P0, PT, R9, R10, PT ;  /* 0x0000000a0900720c */ /* 0x000fda0003f06270 */
[----:B------:R-:W-:Y:S05]  /*1bc0*/  @!P0 BRA `(.L_x_48) ;  /* 0xffffffe400c88947 */ /* 0x000fea000383ffff */
.L_x_5:
[----:B------:R-:W-:Y:S05]  /*1bd0*/  BSYNC B2 ;  /* 0x0000000000027941 */ /* 0x000fea0003800000 */
.L_x_4:
[----:B------:R-:W0:Y:S01]  /*1be0*/  LDCU UR9, c[0x0][0x370] ;  /* 0x00006e00ff0977ac */ /* 0x000e220008000800 */
[----:B------:R-:W1:Y:S01]  /*1bf0*/  LDCU UR10, c[0x0][0x380] ;  /* 0x00007000ff0a77ac */ /* 0x000e620008000800 */
[----:B0-----:R-:W-:-:S05]  /*1c00*/  VIADD R13, R13, UR9 ;  /* 0x000000090d0d7c36 */ /* 0x001fca0008000000 */
[----:B-1----:R-:W-:-:S13]  /*1c10*/  ISETP.GE.AND P0, PT, R13, UR10, PT ;  /* 0x0000000a0d007c0c */ /* 0x002fda000bf06270 */
[----:B------:R-:W-:Y:S05]  /*1c20*/  @!P0 BRA `(.L_x_49) ;  /* 0xffffffe400988947 */ /* 0x000fea000383ffff */
.L_x_3:
[----:B------:R-:W0:Y:S01]  /*1c30*/  LDC R9, c[0x0][0x3d0] ;  /* 0x0000f400ff097b82 */ /* 0x000e220000000800 */
[----:B------:R-:W-:Y:S07]  /*1c40*/  WARPSYNC.ALL ;  /* 0x0000000000007948 */ /* 0x000fee0003800000 */
[----:B------:R-:W-:Y:S01]  /*1c50*/  BAR.SYNC.DEFER_BLOCKING 0x0 ;  /* 0x0000000000007b1d */ /* 0x000fe20000010000 */
[----:B0-----:R-:W-:-:S13]  /*1c60*/  ISETP.GE.AND P0, PT, R14, R9, PT ;  /* 0x000000090e00720c */ /* 0x001fda0003f06270 */
[----:B------:R-:W-:Y:S05]  /*1c70*/  @P0 EXIT ;  /* 0x000000000000094d */ /* 0x000fea0003800000 */
[----:B------:R-:W0:Y:S01]  /*1c80*/  S2UR UR5, SR_CgaCtaId ;  /* 0x00000000000579c3 */ /* 0x000e220000008800 */
[----:B------:R-:W-:Y:S01]  /*1c90*/  UMOV UR4, 0x400 ;  /* 0x0000040000047882 */ /* 0x000fe20000000000 */
[----:B------:R-:W1:Y:S01]  /*1ca0*/  LDCU UR6, c[0x0][0x360] ;  /* 0x00006c00ff0677ac */ /* 0x000e620008000800 */
[----:B------:R-:W2:Y:S05]  /*1cb0*/  LDCU UR7, c[0x0][0x3d4] ;  /* 0x00007a80ff0777ac */ /* 0x000eaa0008000800 */
[----:B------:R-:W3:Y:S01]  /*1cc0*/  LDC.64 R4, c[0x0][0x3c8] ;  /* 0x0000f200ff047b82 */ /* 0x000ee20000000a00 */
[----:B012---:R-:W-:-:S12]  /*1cd0*/  ULEA UR4, UR5, UR4, 0x18 ;  /* 0x0000000405047291 */ /* 0x007fd8000f8ec0ff */
.L_x_50:
[C---:B------:R-:W-:Y:S02]  /*1ce0*/  LEA R0, R14.reuse, UR4, 0x2 ;  /* 0x000000040e007c11 */ /* 0x040fe4000f8e10ff */
[----:B0-----:R-:W-:-:S03]  /*1cf0*/  IADD3 R3, PT, PT, R14, UR7, RZ ;  /* 0x000000070e037c10 */ /* 0x001fc6000fffe0ff */
[----:B------:R-:W0:Y:S01]  /*1d00*/  LDS R7, [R0] ;  /* 0x0000000000077984 */ /* 0x000e220000000800 */
[----:B------:R-:W-:Y:S02]  /*1d10*/  VIADD R14, R14, UR6 ;  /* 0x000000060e0e7c36 */ /* 0x000fe40008000000 */
[----:B---3--:R-:W-:-:S03]  /*1d20*/  IMAD.WIDE R2, R3, 0x4, R4 ;  /* 0x0000000403027825 */ /* 0x008fc600078e0204 */
[----:B------:R-:W-:Y:S02]  /*1d30*/  ISETP.GE.AND P0, PT, R14, R9, PT ;  /* 0x000000090e00720c */ /* 0x000fe40003f06270 */
[----:B0-----:R0:W-:Y:S11]  /*1d40*/  REDG.E.ADD.F32.FTZ.RN.STRONG.GPU desc[UR12][R2.64], R7 ;  /* 0x00000007020079a6 */ /* 0x0011f6000c12f30c */
[----:B------:R-:W-:Y:S05]  /*1d50*/  @!P0 BRA `(.L_x_50) ;  /* 0xfffffffc00e08947 */ /* 0x000fea000383ffff */
[----:B------:R-:W-:Y:S05]  /*1d60*/  EXIT ;  /* 0x000000000000794d */ /* 0x000fea0003800000 */
        .weak           $__internal_0_$__cuda_sm3x_div_rn_noftz_f32_slowpath
        .type           $__internal_0_$__cuda_sm3x_div_rn_noftz_f32_slowpath,@function
        .size           $__internal_0_$__cuda_sm3x_div_rn_noftz_f32_slowpath,(.L_x_153 - $__internal_0_$__cuda_sm3x_div_rn_noftz_f32_slowpath)
$__internal_0_$__cuda_sm3x_div_rn_noftz_f32_slowpath:
[----:B------:R-:W-:Y:S01]  /*1d70*/  SHF.R.U32.HI R22, RZ, 0x17, R3 ;  /* 0x00000017ff167819 */ /* 0x000fe20000011603 */
[----:B------:R-:W-:Y:S01]  /*1d80*/  BSSY.RECONVERGENT B3, `(.L_x_51) ;  /* 0x0000063000037945 */ /* 0x000fe20003800200 */
[----:B------:R-:W-:Y:S02]  /*1d90*/  SHF.R.U32.HI R28, RZ, 0x17, R0 ;  /* 0x00000017ff1c7819 */ /* 0x000fe40000011600 */
[----:B------:R-:W-:Y:S02]  /*1da0*/  LOP3.LUT R22, R22, 0xff, RZ, 0xc0, !PT ;  /* 0x000000ff16167812 */ /* 0x000fe400078ec0ff */
[----:B------:R-:W-:Y:S02]  /*1db0*/  LOP3.LUT R28, R28, 0xff, RZ, 0xc0, !PT ;  /* 0x000000ff1c1c7812 */ /* 0x000fe400078ec0ff */
[----:B------:R-:W-:Y:S02]  /*1dc0*/  IADD3 R29, PT, PT, R22, -0x1, RZ ;  /* 0xffffffff161d7810 */ /* 0x000fe40007ffe0ff */
[----:B------:R-:W-:Y:S01]  /*1dd0*/  MOV R31, R3 ;  /* 0x00000003001f7202 */ /* 0x000fe20000000f00 */
[----:B------:R-:W-:Y:S01]  /*1de0*/  VIADD R30, R28, 0xffffffff ;  /* 0xffffffff1c1e7836 */ /* 0x000fe20000000000 */
[----:B------:R-:W-:-:S04]  /*1df0*/  ISETP.GT.U32.AND P0, PT, R29, 0xfd, PT ;  /* 0x000000fd1d00780c */ /* 0x000fc80003f04070 */
[----:B------:R-:W-:-:S13]  /*1e00*/  ISETP.GT.U32.OR P0, PT, R30, 0xfd, P0 ;  /* 0x000000fd1e00780c */ /* 0x000fda0000704470 */
[----:B------:R-:W-:Y:S01]  /*1e10*/  @!P0 IMAD.MOV.U32 R23, RZ, RZ, RZ ;  /* 0x000000ffff178224 */ /* 0x000fe200078e00ff */
[----:B------:R-:W-:Y:S06]  /*1e20*/  @!P0 BRA `(.L_x_52) ;  /* 0x00000000005c8947 */ /* 0x000fec0003800000 */
[----:B------:R-:W-:Y:S02]  /*1e30*/  FSETP.GTU.FTZ.AND P0, PT, |R0|, +INF , PT ;  /* 0x7f8000000000780b */ /* 0x000fe40003f1c200 */
[----:B------:R-:W-:-:S04]  /*1e40*/  FSETP.GTU.FTZ.AND P1, PT, |R3|, +INF , PT ;  /* 0x7f8000000300780b */ /* 0x000fc80003f3c200 */
[----:B------:R-:W-:-:S13]  /*1e50*/  PLOP3.LUT P0, PT, P0, P1, PT, 0xf8, 0x8f ;  /* 0x00000000008f781c */ /* 0x000fda0000703f70 */
[----:B------:R-:W-:Y:S05]  /*1e60*/  @P0 BRA `(.L_x_53) ;  /* 0x00000004004c0947 */ /* 0x000fea0003800000 */
[----:B------:R-:W-:-:S13]  /*1e70*/  LOP3.LUT P0, RZ, R31, 0x7fffffff, R0, 0xc8, !PT ;  /* 0x7fffffff1fff7812 */ /* 0x000fda000780c800 */
[----:B------:R-:W-:Y:S05]  /*1e80*/  @!P0 BRA `(.L_x_54) ;  /* 0x00000004003c8947 */ /* 0x000fea0003800000 */
[C---:B------:R-:W-:Y:S02]  /*1e90*/  FSETP.NEU.FTZ.AND P3, PT, |R0|.reuse, +INF , PT ;  /* 0x7f8000000000780b */ /* 0x040fe40003f7d200 */
[----:B------:R-:W-:Y:S02]  /*1ea0*/  FSETP.NEU.FTZ.AND P1, PT, |R3|, +INF , PT ;  /* 0x7f8000000300780b */ /* 0x000fe40003f3d200 */
[----:B------:R-:W-:-:S11]  /*1eb0*/  FSETP.NEU.FTZ.AND P0, PT, |R0|, +INF , PT ;  /* 0x7f8000000000780b */ /* 0x000fd60003f1d200 */
[----:B------:R-:W-:Y:S05]  /*1ec0*/  @!P1 BRA !P3, `(.L_x_54) ;  /* 0x00000004002c9947 */ /* 0x000fea0005800000 */
[----:B------:R-:W-:-:S04]  /*1ed0*/  LOP3.LUT P3, RZ, R0, 0x7fffffff, RZ, 0xc0, !PT ;  /* 0x7fffffff00ff7812 */ /* 0x000fc8000786c0ff */
[----:B------:R-:W-:-:S13]  /*1ee0*/  PLOP3.LUT P1, PT, P1, P3, PT, 0x2f, 0xf2 ;  /* 0x0000000000f2781c */ /* 0x000fda0000f26577 */
[----:B------:R-:W-:Y:S05]  /*1ef0*/  @P1 BRA `(.L_x_55) ;  /* 0x0000000400181947 */ /* 0x000fea0003800000 */
[----:B------:R-:W-:-:S04]  /*1f00*/  LOP3.LUT P1, RZ, R31, 0x7fffffff, RZ, 0xc0, !PT ;  /* 0x7fffffff1fff7812 */ /* 0x000fc8000782c0ff */
[----:B------:R-:W-:-:S13]  /*1f10*/  PLOP3.LUT P0, PT, P0, P1, PT, 0x2f, 0xf2 ;  /* 0x0000000000f2781c */ /* 0x000fda0000702577 */
[----:B------:R-:W-:Y:S05]  /*1f20*/  @P0 BRA `(.L_x_56) ;  /* 0x0000000400000947 */ /* 0x000fea0003800000 */
[----:B------:R-:W-:Y:S02]  /*1f30*/  ISETP.GE.AND P0, PT, R30, RZ, PT ;  /* 0x000000ff1e00720c */ /* 0x000fe40003f06270 */
[----:B------:R-:W-:-:S11]  /*1f40*/  ISETP.GE.AND P1, PT, R29, RZ, PT ;  /* 0x000000ff1d00720c */ /* 0x000fd60003f26270 */
[----:B------:R-:W-:Y:S01]  /*1f50*/  @P0 MOV R23, RZ ;  /* 0x000000ff00170202 */ /* 0x000fe20000000f00 */
[----:B------:R-:W-:Y:S02]  /*1f60*/  @!P0 IMAD.MOV.U32 R23, RZ, RZ, -0x40 ;  /* 0xffffffc0ff178424 */ /* 0x000fe400078e00ff */
[----:B------:R-:W-:Y:S01]  /*1f70*/  @!P0 FFMA R0, R0, 1.84467440737095516160e+19, RZ ;  /* 0x5f80000000008823 */ /* 0x000fe200000000ff */
[----:B------:R-:W-:Y:S02]  /*1f80*/  @!P1 FFMA R31, R3, 1.84467440737095516160e+19, RZ ;  /* 0x5f800000031f9823 */ /* 0x000fe400000000ff */
[----:B------:R-:W-:-:S07]  /*1f90*/  @!P1 IADD3 R23, PT, PT, R23, 0x40, RZ ;  /* 0x0000004017179810 */ /* 0x000fce0007ffe0ff */
.L_x_52:
[----:B------:R-:W-:Y:S01]  /*1fa0*/  LEA R32, R22, 0xc0800000, 0x17 ;  /* 0xc080000016207811 */ /* 0x000fe200078eb8ff */
[----:B------:R-:W-:Y:S01]  /*1fb0*/  BSSY.RECONVERGENT B4, `(.L_x_57) ;  /* 0x0000036000047945 */ /* 0x000fe20003800200 */
[----:B------:R-:W-:-:S03]  /*1fc0*/  IADD3 R33, PT, PT, R28, -0x7f, RZ ;  /* 0xffffff811c217810 */ /* 0x000fc60007ffe0ff */
[----:B------:R-:W-:Y:S02]  /*1fd0*/  IMAD.IADD R32, R31, 0x1, -R32 ;  /* 0x000000011f207824 */ /* 0x000fe400078e0a20 */
[----:B------:R-:W-:Y:S02]  /*1fe0*/  IMAD R0, R33, -0x800000, R0 ;  /* 0xff80000021007824 */ /* 0x000fe400078e0200 */
[----:B------:R-:W0:Y:S01]  /*1ff0*/  MUFU.RCP R29, R32 ;  /* 0x00000020001d7308 */ /* 0x000e220000001000 */
[----:B------:R-:W-:-:S04]  /*2000*/  FADD.FTZ R31, -R32, -RZ ;  /* 0x800000ff201f7221 */ /* 0x000fc80000010100 */
[----:B0-----:R-:W-:-:S04]  /*2010*/  FFMA R28, R29, R31, 1 ;  /* 0x3f8000001d1c7423 */ /* 0x001fc8000000001f */
[----:B------:R-:W-:-:S04]  /*2020*/  FFMA R29, R29, R28, R29 ;  /* 0x0000001c1d1d7223 */ /* 0x000fc8000000001d */
[----:B------:R-:W-:-:S04]  /*2030*/  FFMA R28, R0, R29, RZ ;  /* 0x0000001d001c7223 */ /* 0x000fc800000000ff */
[----:B------:R-:W-:-:S04]  /*2040*/  FFMA R30, R31, R28, R0 ;  /* 0x0000001c1f1e7223 */ /* 0x000fc80000000000 */
[----:B------:R-:W-:Y:S01]  /*2050*/  FFMA R30, R29, R30, R28 ;  /* 0x0000001e1d1e7223 */ /* 0x000fe2000000001c */
[----:B------:R-:W-:-:S03]  /*2060*/  IADD3 R28, PT, PT, R33, 0x7f, -R22 ;  /* 0x0000007f211c7810 */ /* 0x000fc60007ffe816 */
[----:B------:R-:W-:Y:S01]  /*2070*/  FFMA R31, R31, R30, R0 ;  /* 0x0000001e1f1f7223 */ /* 0x000fe20000000000 */
[----:B------:R-:W-:-:S03]  /*2080*/  IADD3 R23, PT, PT, R28, R23, RZ ;  /* 0x000000171c177210 */ /* 0x000fc60007ffe0ff */
[----:B------:R-:W-:-:S05]  /*2090*/  FFMA R0, R29, R31, R30 ;  /* 0x0000001f1d007223 */ /* 0x000fca000000001e */
[----:B------:R-:W-:-:S04]  /*20a0*/  SHF.R.U32.HI R22, RZ, 0x17, R0 ;  /* 0x00000017ff167819 */ /* 0x000fc80000011600 */
[----:B------:R-:W-:-:S05]  /*20b0*/  LOP3.LUT R22, R22, 0xff, RZ, 0xc0, !PT ;  /* 0x000000ff16167812 */ /* 0x000fca00078ec0ff */
[----:B------:R-:W-:-:S05]  /*20c0*/  IMAD.IADD R22, R22, 0x1, R23 ;  /* 0x0000000116167824 */ /* 0x000fca00078e0217 */
[----:B------:R-:W-:-:S04]  /*20d0*/  IADD3 R28, PT, PT, R22, -0x1, RZ ;  /* 0xffffffff161c7810 */ /* 0x000fc80007ffe0ff */
[----:B------:R-:W-:-:S13]  /*20e0*/  ISETP.GE.U32.AND P0, PT, R28, 0xfe, PT ;  /* 0x000000fe1c00780c */ /* 0x000fda0003f06070 */
[----:B------:R-:W-:Y:S05]  /*20f0*/  @!P0 BRA `(.L_x_58) ;  /* 0x0000000000808947 */ /* 0x000fea0003800000 */
[----:B------:R-:W-:-:S13]  /*2100*/  ISETP.GT.AND P0, PT, R22, 0xfe, PT ;  /* 0x000000fe1600780c */ /* 0x000fda0003f04270 */
[----:B------:R-:W-:Y:S05]  /*2110*/  @P0 BRA `(.L_x_59) ;  /* 0x00000000006c0947 */ /* 0x000fea0003800000 */
[----:B------:R-:W-:-:S13]  /*2120*/  ISETP.GE.AND P0, PT, R22, 0x1, PT ;  /* 0x000000011600780c */ /* 0x000fda0003f06270 */
[----:B------:R-:W-:Y:S05]  /*2130*/  @P0 BRA `(.L_x_60) ;  /* 0x0000000000740947 */ /* 0x000fea0003800000 */
[----:B------:R-:W-:Y:S02]  /*2140*/  ISETP.GE.AND P0, PT, R22, -0x18, PT ;  /* 0xffffffe81600780c */ /* 0x000fe40003f06270 */
[----:B------:R-:W-:-:S11]  /*2150*/  LOP3.LUT R0, R0, 0x80000000, RZ, 0xc0, !PT ;  /* 0x8000000000007812 */ /* 0x000fd600078ec0ff */
[----:B------:R-:W-:Y:S05]  /*2160*/  @!P0 BRA `(.L_x_60) ;  /* 0x0000000000688947 */ /* 0x000fea0003800000 */
[CCC-:B------:R-:W-:Y:S01]  /*2170*/  FFMA.RZ R23, R29.reuse, R31.reuse, R30.reuse ;  /* 0x0000001f1d177223 */ /* 0x1c0fe2000000c01e */
[CCC-:B------:R-:W-:Y:S01]  /*2180*/  FFMA.RP R28, R29.reuse, R31.reuse, R30.reuse ;  /* 0x0000001f1d1c7223 */ /* 0x1c0fe2000000801e */
[----:B------:R-:W-:Y:S01]  /*2190*/  FFMA.RM R31, R29, R31, R30 ;  /* 0x0000001f1d1f7223 */ /* 0x000fe2000000401e */
[C---:B------:R-:W-:Y:S02]  /*21a0*/  IADD3 R29, PT, PT, R22.reuse, 0x20, RZ ;  /* 0x00000020161d7810 */ /* 0x040fe40007ffe0ff */
[----:B------:R-:W-:Y:S02]  /*21b0*/  LOP3.LUT R23, R23, 0x7fffff, RZ, 0xc0, !PT ;  /* 0x007fffff17177812 */ /* 0x000fe400078ec0ff */
[C---:B------:R-:W-:Y:S02]  /*21c0*/  ISETP.NE.AND P3, PT, R22.reuse, RZ, PT ;  /* 0x000000ff1600720c */ /* 0x040fe40003f65270 */
[----:B------:R-:W-:Y:S02]  /*21d0*/  LOP3.LUT R30, R23, 0x800000, RZ, 0xfc, !PT ;  /* 0x00800000171e7812 */ /* 0x000fe400078efcff */
[----:B------:R-:W-:Y:S01]  /*21e0*/  ISETP.NE.AND P1, PT, R22, RZ, PT ;  /* 0x000000ff1600720c */ /* 0x000fe20003f25270 */
[----:B------:R-:W-:Y:S01]  /*21f0*/  IMAD.MOV R22, RZ, RZ, -R22 ;  /* 0x000000ffff167224 */ /* 0x000fe200078e0a16 */
[----:B------:R-:W-:-:S02]  /*2200*/  SHF.L.U32 R29, R30, R29, RZ ;  /* 0x0000001d1e1d7219 */ /* 0x000fc400000006ff */
[----:B------:R-:W-:Y:S02]  /*2210*/  FSETP.NEU.FTZ.AND P0, PT, R28, R31, PT ;  /* 0x0000001f1c00720b */ /* 0x000fe40003f1d000 */
[----:B------:R-:W-:Y:S02]  /*2220*/  SEL R23, R22, RZ, P3 ;  /* 0x000000ff16177207 */ /* 0x000fe40001800000 */
[----:B------:R-:W-:Y:S02]  /*2230*/  ISETP.NE.AND P1, PT, R29, RZ, P1 ;  /* 0x000000ff1d00720c */ /* 0x000fe40000f25270 */
[----:B------:R-:W-:Y:S02]  /*2240*/  SHF.R.U32.HI R30, RZ, R23, R30 ;  /* 0x00000017ff1e7219 */ /* 0x000fe4000001161e */
[----:B------:R-:W-:Y:S02]  /*2250*/  PLOP3.LUT P0, PT, P0, P1, PT, 0xf8, 0x8f ;  /* 0x00000000008f781c */ /* 0x000fe40000703f70 */
[----:B------:R-:W-:-:S02]  /*2260*/  SHF.R.U32.HI R22, RZ, 0x1, R30 ;  /* 0x00000001ff167819 */ /* 0x000fc4000001161e */
[----:B------:R-:W-:-:S04]  /*2270*/  SEL R23, RZ, 0x1, !P0 ;  /* 0x00000001ff177807 */ /* 0x000fc80004000000 */
[----:B------:R-:W-:-:S04]  /*2280*/  LOP3.LUT R23, R23, 0x1, R22, 0xf8, !PT ;  /* 0x0000000117177812 */ /* 0x000fc800078ef816 */
[----:B------:R-:W-:-:S04]  /*2290*/  LOP3.LUT R23, R23, R30, RZ, 0xc0, !PT ;  /* 0x0000001e17177212 */ /* 0x000fc800078ec0ff */
[----:B------:R-:W-:-:S04]  /*22a0*/  IADD3 R23, PT, PT, R22, R23, RZ ;  /* 0x0000001716177210 */ /* 0x000fc80007ffe0ff */
[----:B------:R-:W-:Y:S01]  /*22b0*/  LOP3.LUT R0, R23, R0, RZ, 0xfc, !PT ;  /* 0x0000000017007212 */ /* 0x000fe200078efcff */
[----:B------:R-:W-:Y:S06]  /*22c0*/  BRA `(.L_x_60) ;  /* 0x0000000000107947 */ /* 0x000fec0003800000 */
.L_x_59:
[----:B------:R-:W-:-:S04]  /*22d0*/  LOP3.LUT R0, R0, 0x80000000, RZ, 0xc0, !PT ;  /* 0x8000000000007812 */ /* 0x000fc800078ec0ff */
[----:B------:R-:W-:Y:S01]  /*22e0*/  LOP3.LUT R0, R0, 0x7f800000, RZ, 0xfc, !PT ;  /* 0x7f80000000007812 */ /* 0x000fe200078efcff */
[----:B------:R-:W-:Y:S06]  /*22f0*/  BRA `(.L_x_60) ;  /* 0x0000000000047947 */ /* 0x000fec0003800000 */
.L_x_58:
[----:B------:R-:W-:-:S07]  /*2300*/  LEA R0, R23, R0, 0x17 ;  /* 0x0000000017007211 */ /* 0x000fce00078eb8ff */
.L_x_60:
[----:B------:R-:W-:Y:S05]  /*2310*/  BSYNC.RECONVERGENT B4 ;  /* 0x0000000000047941 */ /* 0x000fea0003800200 */
.L_x_57:
[----:B------:R-:W-:Y:S05]  /*2320*/  BRA `(.L_x_61) ;  /* 0x0000000000207947 */ /* 0x000fea0003800000 */
.L_x_56:
[----:B------:R-:W-:-:S04]  /*2330*/  LOP3.LUT R0, R31, 0x80000000, R0, 0x48, !PT ;  /* 0x800000001f007812 */ /* 0x000fc800078e4800 */
[----:B------:R-:W-:Y:S01]  /*2340*/  LOP3.LUT R0, R0, 0x7f800000, RZ, 0xfc, !PT ;  /* 0x7f80000000007812 */ /* 0x000fe200078efcff */
[----:B------:R-:W-:Y:S06]  /*2350*/  BRA `(.L_x_61) ;  /* 0x0000000000147947 */ /* 0x000fec0003800000 */
.L_x_55:
[----:B------:R-:W-:Y:S01]  /*2360*/  LOP3.LUT R0, R31, 0x80000000, R0, 0x48, !PT ;  /* 0x800000001f007812 */ /* 0x000fe200078e4800 */
[----:B------:R-:W-:Y:S06]  /*2370*/  BRA `(.L_x_61) ;  /* 0x00000000000c7947 */ /* 0x000fec0003800000 */
.L_x_54:
[----:B------:R-:W0:Y:S01]  /*2380*/  MUFU.RSQ R0, -QNAN ;  /* 0xffc0000000007908 */ /* 0x000e220000001400 */
[----:B------:R-:W-:Y:S05]  /*2390*/  BRA `(.L_x_61) ;  /* 0x0000000000047947 */ /* 0x000fea0003800000 */
.L_x_53:
[----:B------:R-:W-:-:S07]  /*23a0*/  FADD.FTZ R0, R0, R3 ;  /* 0x0000000300007221 */ /* 0x000fce0000010000 */
.L_x_61:
[----:B------:R-:W-:Y:S05]  /*23b0*/  BSYNC.RECONVERGENT B3 ;  /* 0x0000000000037941 */ /* 0x000fea0003800200 */
.L_x_51:
[----:B------:R-:W-:Y:S01]  /*23c0*/  HFMA2 R23, -RZ, RZ, 0, 0 ;  /* 0x00000000ff177431 */ /* 0x000fe200000001ff */
[----:B------:R-:W-:Y:S01]  /*23d0*/  MOV R22, R26 ;  /* 0x0000001a00167202 */ /* 0x000fe20000000f00 */
[----:B0-----:R-:W-:-:S03]  /*23e0*/  IMAD.MOV.U32 R29, RZ, RZ, R0 ;  /* 0x000000ffff1d7224 */ /* 0x001fc600078e0000 */
[----:B------:R-:W-:Y:S05]  /*23f0*/  RET.REL.NODEC R22 `(_Z25depthwise_filter_backwardiiiiiiiPKiS0_S0_PKfS2_Pfii) ;  /* 0xffffffdc16007950 */ /* 0x000fea0003c3ffff */
.L_x_62:
[----:B------:R-:W-:-:S00]  /*2400*/  BRA `(.L_x_62) ;  /* 0xfffffffc00fc7947 */ /* 0x000fc0000383ffff */
[----:B------:R-:W-:-:S00]  /*2410*/  NOP ;  /* 0x0000000000007918 */ /* 0x000fc00000000000 */
        /* <DEDUP_REMOVED lines=14> */
.L_x_153:


//--------------------- .text._Z24depthwise_input_backwardiiiiiiiPKiS0_S0_PKfS2_S2_Pf --------------------------
	.section	.text._Z24depthwise_input_backwardiiiiiiiPKiS0_S0_PKfS2_S2_Pf,"ax",@progbits
	.align	128
        .global         _Z24depthwise_input_backwardiiiiiiiPKiS0_S0_PKfS2_S2_Pf
        .type           _Z24depthwise_input_backwardiiiiiiiPKiS0_S0_PKfS2_S2_Pf,@function
        .size           _Z24depthwise_input_backwardiiiiiiiPKiS0_S0_PKfS2_S2_Pf,(.L_x_154 - _Z24depthwise_input_backwardiiiiiiiPKiS0_S0_PKfS2_S2_Pf)
        .other          _Z24depthwise_input_backwardiiiiiiiPKiS0_S0_PKfS2_S2_Pf,@"STO_CUDA_ENTRY STV_DEFAULT"
_Z24depthwise_input_backwardiiiiiiiPKiS0_S0_PKfS2_S2_Pf:
.text._Z24depthwise_input_backwardiiiiiiiPKiS0_S0_PKfS2_S2_Pf:
[----:B------:R-:W-:Y:S08]  /*0000*/  LDC R1, c[0x0][0x37c] ;  /* 0x0000df00ff017b82 */ /* 0x000ff00000000800 */
[----:B------:R-:W0:Y:S08]  /*0010*/  S2UR UR10, SR_CTAID.X ;  /* 0x00000000000a79c3 */ /* 0x000e300000002500 */
[----:B------:R-:W0:Y:S02]  /*0020*/  LDC R0, c[0x0][0x380] ;  /* 0x0000e000ff007b82 */ /* 0x000e240000000800 */
[----:B0-----:R-:W-:-:S13]  /*0030*/  ISETP.LE.AND P0, PT, R0, UR10, PT ;  /* 0x0000000a00007c0c */ /* 0x001fda000bf03270 */
[----:B------:R-:W-:Y:S05]  /*0040*/  @P0 EXIT ;  /* 0x000000000000094d */ /* 0x000fea0003800000 */
[----:B------:R-:W0:Y:S01]  /*0050*/  S2R R13, SR_TID.X ;  /* 0x00000000000d7919 */ /* 0x000e220000002100 */
[----:B------:R-:W1:Y:S01]  /*0060*/  LDC.64 R22, c[0x0][0x390] ;  /* 0x0000e400ff167b82 */ /* 0x000e620000000a00 */
[----:B------:R-:W2:Y:S01]  /*0070*/  LDCU.64 UR6, c[0x0][0x3a0] ;  /* 0x00007400ff0677ac */ /* 0x000ea20008000a00 */
[----:B------:R-:W-:Y:S01]  /*0080*/  MOV R15, UR10 ;  /* 0x0000000a000f7c02 */ /* 0x000fe20008000f00 */
[----:B------:R-:W3:Y:S05]  /*0090*/  LDCU.64 UR4, c[0x0][0x3b0] ;  /* 0x00007600ff0477ac */ /* 0x000eea0008000a00 */
[----:B------:R-:W0:Y:S01]  /*00a0*/  S2UR UR11, SR_CTAID.Y ;  /* 0x00000000000b79c3 */ /* 0x000e220000002600 */
[----:B------:R-:W4:Y:S01]  /*00b0*/  LDCU UR13, c[0x0][0x388] ;  /* 0x00007100ff0d77ac */ /* 0x000f220008000800 */
[----:B------:R-:W0:Y:S06]  /*00c0*/  LDCU.64 UR8, c[0x0][0x358] ;  /* 0x00006b00ff0877ac */ /* 0x000e2c0008000a00 */
[----:B------:R-:W0:Y:S01]  /*00d0*/  LDC R14, c[0x0][0x360] ;  /* 0x0000d800ff0e7b82 */ /* 0x000e220000000800 */
[----:B------:R-:W5:Y:S01]  /*00e0*/  LDCU UR12, c[0x0][0x374] ;  /* 0x00006e80ff0c77ac */ /* 0x000f620008000800 */
[----:B--2---:R-:W-:-:S02]  /*00f0*/  UIADD3 UR6, UP0, UPT, UR6, 0x10, URZ ;  /* 0x0000001006067890 */ /* 0x004fc4000ff1e0ff */
[----:B---3--:R-:W-:Y:S01]  /*0100*/  UIADD3 UR4, UP1, UPT, UR4, 0x10, URZ ;  /* 0x0000001004047890 */ /* 0x008fe2000ff3e0ff */
[----:B-1----:R-:W-:Y:S01]  /*0110*/  IMAD R23, R23, R22, RZ ;  /* 0x0000001617177224 */ /* 0x002fe200078e02ff */
[----:B------:R-:W-:Y:S02]  /*0120*/  UIADD3.X UR7, UPT, UPT, URZ, UR7, URZ, UP0, !UPT ;  /* 0x00000007ff077290 */ /* 0x000fe400087fe4ff */
[----:B------:R-:W-:Y:S01]  /*0130*/  UIADD3.X UR5, UPT, UPT, URZ, UR5, URZ, UP1, !UPT ;  /* 0x00000005ff057290 */ /* 0x000fe20008ffe4ff */
[----:B----4-:R-:W-:Y:S02]  /*0140*/  IMAD R12, R23, UR13, RZ ;  /* 0x0000000d170c7c24 */ /* 0x010fe4000f8e02ff */
[C---:B0-----:R-:W-:Y:S02]  /*0150*/  IMAD R13, R14.reuse, UR11, R13 ;  /* 0x0000000b0e0d7c24 */ /* 0x041fe4000f8e020d */
[----:B-----5:R-:W-:-:S07]  /*0160*/  IMAD R14, R14, UR12, RZ ;  /* 0x0000000c0e0e7c24 */ /* 0x020fce000f8e02ff */
.L_x_105:
[----:B------:R-:W-:Y:S01]  /*0170*/  ISETP.GE.AND P0, PT, R13, R12, PT ;  /* 0x0000000c0d00720c */ /* 0x000fe20003f06270 */
[----:B------:R-:W-:-:S12]  /*0180*/  BSSY B2, `(.L_x_63) ;  /* 0x0000221000027945 */ /* 0x000fd80003800000 */
[----:B01----:R-:W-:Y:S05]  /*0190*/  @P0 BRA `(.L_x_64) ;  /* 0x00000020007c0947 */ /* 0x003fea0003800000 */
[----:B------:R-:W0:Y:S01]  /*01a0*/  LDCU UR10, c[0x0][0x388] ;  /* 0x00007100ff0a77ac */ /* 0x000e220008000800 */
[----:B------:R-:W-:Y:S01]  /*01b0*/  MOV R11, R13 ;  /* 0x0000000d000b7202 */ /* 0x000fe20000000f00 */
[----:B0-----:R-:W-:-:S07]  /*01c0*/  IMAD R10, R15, UR10, RZ ;  /* 0x0000000a0f0a7c24 */ /* 0x001fce000f8e02ff */
.L_x_104:
[----:B------:R-:W-:Y:S01]  /*01d0*/  IABS R5, R23 ;  /* 0x0000001700057213 */ /* 0x000fe20000000000 */
[----:B0-----:R-:W0:Y:S01]  /*01e0*/  LDC R19, c[0x0][0x394] ;  /* 0x0000e500ff137b82 */ /* 0x001e220000000800 */
[----:B------:R-:W-:Y:S02]  /*01f0*/  IABS R6, R11 ;  /* 0x0000000b00067213 */ /* 0x000fe40000000000 */
[----:B-1----:R-:W1:Y:S01]  /*0200*/  I2F.RP R0, R5 ;  /* 0x0000000500007306 */ /* 0x002e620000209400 */
[----:B------:R-:W-:-:S07]  /*0210*/  IABS R8, R23 ;  /* 0x0000001700087213 */ /* 0x000fce0000000000 */
[----:B-1----:R-:W1:Y:S02]  /*0220*/  MUFU.RCP R0, R0 ;  /* 0x0000000000007308 */ /* 0x002e640000001000 */
[----:B-1----:R-:W-:Y:S02]  /*0230*/  IADD3 R2, PT, PT, R0, 0xffffffe, RZ ;  /* 0x0ffffffe00027810 */ /* 0x002fe40007ffe0ff */
[----:B------:R-:W-:-:S04]  /*0240*/  IADD3 R0, PT, PT, RZ, -R8, RZ ;  /* 0x80000008ff007210 */ /* 0x000fc80007ffe0ff */
[----:B------:R1:W2:Y:S02]  /*0250*/  F2I.FTZ.U32.TRUNC.NTZ R3, R2 ;  /* 0x0000000200037305 */ /* 0x0002a4000021f000 */
[----:B-1----:R-:W-:Y:S01]  /*0260*/  HFMA2 R2, -RZ, RZ, 0, 0 ;  /* 0x00000000ff027431 */ /* 0x002fe200000001ff */
[----:B--2---:R-:W-:-:S05]  /*0270*/  IADD3 R4, PT, PT, RZ, -R3, RZ ;  /* 0x80000003ff047210 */ /* 0x004fca0007ffe0ff */
[----:B------:R-:W-:Y:S01]  /*0280*/  IMAD R7, R4, R5, RZ ;  /* 0x0000000504077224 */ /* 0x000fe200078e02ff */
[----:B------:R-:W-:-:S03]  /*0290*/  MOV R4, R6 ;  /* 0x0000000600047202 */ /* 0x000fc60000000f00 */
[----:B------:R-:W-:Y:S02]  /*02a0*/  IMAD.HI.U32 R3, R3, R7, R2 ;  /* 0x0000000703037227 */ /* 0x000fe400078e0002 */
[----:B------:R-:W1:Y:S04]  /*02b0*/  LDC.64 R6, c[0x0][0x3a8] ;  /* 0x0000ea00ff067b82 */ /* 0x000e680000000a00 */
[----:B------:R-:W-:-:S04]  /*02c0*/  IMAD.HI.U32 R3, R3, R4, RZ ;  /* 0x0000000403037227 */ /* 0x000fc800078e00ff */
[----:B------:R-:W-:-:S05]  /*02d0*/  IMAD R0, R3, R0, R4 ;  /* 0x0000000003007224 */ /* 0x000fca00078e0204 */
[----:B------:R-:W-:-:S13]  /*02e0*/  ISETP.GT.U32.AND P2, PT, R5, R0, PT ;  /* 0x000000000500720c */ /* 0x000fda0003f44070 */
[-C--:B------:R-:W-:Y:S02]  /*02f0*/  @!P2 IADD3 R0, PT, PT, R0, -R5.reuse, RZ ;  /* 0x800000050000a210 */ /* 0x080fe40007ffe0ff */
[----:B------:R-:W-:Y:S02]  /*0300*/  @!P2 IADD3 R3, PT, PT, R3, 0x1, RZ ;  /* 0x000000010303a810 */ /* 0x000fe40007ffe0ff */
[----:B------:R-:W-:Y:S02]  /*0310*/  ISETP.GE.U32.AND P0, PT, R0, R5, PT ;  /* 0x000000050000720c */ /* 0x000fe40003f06070 */
[----:B------:R-:W-:Y:S02]  /*0320*/  LOP3.LUT R0, R11, R23, RZ, 0x3c, !PT ;  /* 0x000000170b007212 */ /* 0x000fe400078e3cff */
[----:B------:R-:W-:Y:S02]  /*0330*/  ISETP.NE.AND P2, PT, R23, RZ, PT ;  /* 0x000000ff1700720c */ /* 0x000fe40003f45270 */
[----:B------:R-:W-:-:S07]  /*0340*/  ISETP.GE.AND P1, PT, R0, RZ, PT ;  /* 0x000000ff0000720c */ /* 0x000fce0003f26270 */
[----:B------:R-:W-:-:S04]  /*0350*/  @P0 IADD3 R3, PT, PT, R3, 0x1, RZ ;  /* 0x0000000103030810 */ /* 0x000fc80007ffe0ff */
[----:B------:R-:W-:-:S04]  /*0360*/  MOV R17, R3 ;  /* 0x0000000300117202 */ /* 0x000fc80000000f00 */
[----:B------:R-:W-:Y:S02]  /*0370*/  @!P1 IADD3 R17, PT, PT, -R17, RZ, RZ ;  /* 0x000000ff11119210 */ /* 0x000fe40007ffe1ff */
[----:B------:R-:W-:-:S04]  /*0380*/  @!P2 LOP3.LUT R17, RZ, R23, RZ, 0x33, !PT ;  /* 0x00000017ff11a212 */ /* 0x000fc800078e33ff */
[----:B------:R-:W-:-:S05]  /*0390*/  IADD3 R4, PT, PT, R10, R17, RZ ;  /* 0x000000110a047210 */ /* 0x000fca0007ffe0ff */
[----:B-1----:R-:W-:-:S05]  /*03a0*/  IMAD.WIDE R6, R4, 0x4, R6 ;  /* 0x0000000404067825 */ /* 0x002fca00078e0206 */
[----:B------:R1:W2:Y:S01]  /*03b0*/  LDG.E R9, desc[UR8][R6.64] ;  /* 0x0000000806097981 */ /* 0x0002a2000c1e1900 */
[----:B0-----:R-:W-:Y:S01]  /*03c0*/  IABS R5, R19 ;  /* 0x0000001300057213 */ /* 0x001fe20000000000 */
[----:B------:R-:W-:Y:S05]  /*03d0*/  YIELD ;  /* 0x0000000000007946 */ /* 0x000fea0003800000 */
[----:B------:R-:W0:Y:S01]  /*03e0*/  I2F.RP R0, R5 ;  /* 0x0000000500007306 */ /* 0x000e220000209400 */
[----:B------:R-:W-:Y:S01]  /*03f0*/  IADD3 R8, PT, PT, -R17, RZ, RZ ;  /* 0x000000ff11087210 */ /* 0x000fe20007ffe1ff */
[----:B------:R-:W-:Y:S04]  /*0400*/  BSSY B1, `(.L_x_65) ;  /* 0x00001f5000017945 */ /* 0x000fe80003800000 */
[----:B------:R-:W-:-:S02]  /*0410*/  IMAD R8, R23, R8, R11 ;  /* 0x0000000817087224 */ /* 0x000fc400078e020b */
[----:B0-----:R-:W0:Y:S02]  /*0420*/  MUFU.RCP R0, R0 ;  /* 0x0000000000007308 */ /* 0x001e240000001000 */
[----:B0-----:R-:W-:Y:S02]  /*0430*/  IADD3 R2, PT, PT, R0, 0xffffffe, RZ ;  /* 0x0ffffffe00027810 */ /* 0x001fe40007ffe0ff */
[----:B------:R-:W-:-:S04]  /*0440*/  IABS R0, R8 ;  /* 0x0000000800007213 */ /* 0x000fc80000000000 */
[----:B------:R0:W3:Y:S02]  /*0450*/  F2I.FTZ.U32.TRUNC.NTZ R3, R2 ;  /* 0x0000000200037305 */ /* 0x0000e4000021f000 */
[----:B0-----:R-:W-:Y:S01]  /*0460*/  HFMA2 R2, -RZ, RZ, 0, 0 ;  /* 0x00000000ff027431 */ /* 0x001fe200000001ff */
[----:B---3--:R-:W-:-:S05]  /*0470*/  IADD3 R16, PT, PT, RZ, -R3, RZ ;  /* 0x80000003ff107210 */ /* 0x008fca0007ffe0ff */
[----:B-1----:R-:W-:-:S04]  /*0480*/  IMAD R7, R16, R5, RZ ;  /* 0x0000000510077224 */ /* 0x002fc800078e02ff */
[----:B------:R-:W-:-:S06]  /*0490*/  IMAD.HI.U32 R3, R3, R7, R2 ;  /* 0x0000000703037227 */ /* 0x000fcc00078e0002 */
[----:B------:R-:W-:-:S05]  /*04a0*/  IMAD.HI.U32 R7, R3, R0, RZ ;  /* 0x0000000003077227 */ /* 0x000fca00078e00ff */
[----:B------:R-:W-:-:S05]  /*04b0*/  IADD3 R2, PT, PT, -R7, RZ, RZ ;  /* 0x000000ff07027210 */ /* 0x000fca0007ffe1ff */
        /* <DEDUP_REMOVED lines=8> */
[----:B------:R-:W-:-:S06]  /*0540*/  @P0 IADD3 R7, PT, PT, R7, 0x1, RZ ;  /* 0x0000000107070810 */ /* 0x000fcc0007ffe0ff */
        /* <DEDUP_REMOVED lines=9> */
[----:B------:R-:W-:Y:S02]  /*05e0*/  I2FP.F32.U32 R6, R9 ;  /* 0x0000000900067245 */ /* 0x000fe40000201000 */
[----:B------:R-:W-:Y:S01]  /*05f0*/  MOV R5, RZ ;  /* 0x000000ff00057202 */ /* 0x000fe20000000f00 */
[----:B-1----:R-:W-:Y:S02]  /*0600*/  IMAD R4, R4, UR10, RZ ;  /* 0x0000000a04047c24 */ /* 0x002fe4000f8e02ff */
[----:B0-----:R-:W-:-:S05]  /*0610*/  IMAD.WIDE R16, R3, 0x4, R16 ;  /* 0x0000000403107825 */ /* 0x001fca00078e0210 */
[----:B------:R-:W-:Y:S05]  /*0620*/  @!P0 BRA `(.L_x_68) ;  /* 0x0000000c00b48947 */ /* 0x000fea0003800000 */
[----:B------:R-:W-:Y:S02]  /*0630*/  LOP3.LUT R5, R9, 0x7ffffff8, RZ, 0xc0, !PT ;  /* 0x7ffffff809057812 */ /* 0x000fe400078ec0ff */
[----:B------:R-:W-:Y:S02]  /*0640*/  MOV R3, R4 ;  /* 0x0000000400037202 */ /* 0x000fe40000000f00 */
[----:B------:R-:W-:-:S07]  /*0650*/  IADD3 R2, PT, PT, -R5, RZ, RZ ;  /* 0x000000ff05027210 */ /* 0x000fce0007ffe1ff */
.L_x_85:
[----:B------:R-:W-:Y:S01]  /*0660*/  MOV R18, UR4 ;  /* 0x0000000400127c02 */ /* 0x000fe20008000f00 */
[----:B0-----:R-:W0:Y:S01]  /*0670*/  LDC.64 R20, c[0x0][0x3c0] ;  /* 0x0000f000ff147b82 */ /* 0x001e220000000a00 */
[----:B------:R-:W-:-:S03]  /*0680*/  MOV R19, UR5 ;  /* 0x0000000500137c02 */ /* 0x000fc60008000f00 */
[----:B------:R-:W-:-:S05]  /*0690*/  IMAD.WIDE R18, R3, 0x4, R18 ;  /* 0x0000000403127825 */ /* 0x000fca00078e0212 */
[----:B------:R-:W2:Y:S01]  /*06a0*/  LDG.E R0, desc[UR8][R18.64+-0x10] ;  /* 0xfffff00812007981 */ /* 0x000ea2000c1e1900 */
[----:B------:R-:W1:Y:S01]  /*06b0*/  MUFU.RCP R27, R6 ;  /* 0x00000006001b7308 */ /* 0x000e620000001000 */
[----:B--2---:R-:W-:Y:S02]  /*06c0*/  IMAD R25, R23, R0, R8 ;  /* 0x0000000017197224 */ /* 0x004fe400078e0208 */
[----:B------:R-:W2:Y:S02]  /*06d0*/  LDG.E R0, desc[UR8][R16.64] ;  /* 0x0000000810007981 */ /* 0x000ea4000c1e1900 */
[----:B0-----:R-:W-:-:S06]  /*06e0*/  IMAD.WIDE R24, R25, 0x4, R20 ;  /* 0x0000000419187825 */ /* 0x001fcc00078e0214 */
[----:B------:R-:W2:Y:S01]  /*06f0*/  LDG.E R25, desc[UR8][R24.64] ;  /* 0x0000000818197981 */ /* 0x000ea2000c1e1900 */
[----:B------:R-:W-:Y:S02]  /*0700*/  MOV R20, UR6 ;  /* 0x0000000600147c02 */ /* 0x000fe40008000f00 */
[----:B------:R-:W-:-:S03]  /*0710*/  MOV R21, UR7 ;  /* 0x0000000700157c02 */ /* 0x000fc60008000f00 */
[----:B------:R-:W-:-:S05]  /*0720*/  IMAD.WIDE R20, R3, 0x4, R20 ;  /* 0x0000000403147825 */ /* 0x000fca00078e0214 */
[----:B------:R0:W5:Y:S01]  /*0730*/  LDG.E R26, desc[UR8][R20.64+-0x10] ;  /* 0xfffff008141a7981 */ /* 0x000162000c1e1900 */
[----:B-1----:R-:W-:-:S04]  /*0740*/  FFMA R22, -R6, R27, 1 ;  /* 0x3f80000006167423 */ /* 0x002fc8000000011b */
[----:B------:R-:W-:Y:S01]  /*0750*/  FFMA R27, R27, R22, R27 ;  /* 0x000000161b1b7223 */ /* 0x000fe2000000001b */
[----:B------:R-:W-:Y:S05]  /*0760*/  YIELD ;  /* 0x0000000000007946 */ /* 0x000fea0003800000 */
[----:B------:R-:W-:Y:S01]  /*0770*/  BSSY.RECONVERGENT B5, `(.L_x_69) ;  /* 0x000000a000057945 */ /* 0x000fe20003800200 */
[----:B--2---:R-:W-:-:S04]  /*0780*/  FMUL R0, R0, R25 ;  /* 0x0000001900007220 */ /* 0x004fc80000400000 */
[----:B------:R-:W1:Y:S01]  /*0790*/  FCHK P0, R0, R6 ;  /* 0x0000000600007302 */ /* 0x000e620000000000 */
[----:B------:R-:W-:-:S04]  /*07a0*/  FFMA R22, R0, R27, RZ ;  /* 0x0000001b00167223 */ /* 0x000fc800000000ff */
[----:B------:R-:W-:-:S04]  /*07b0*/  FFMA R24, -R6, R22, R0 ;  /* 0x0000001606187223 */ /* 0x000fc80000000100 */
[----:B------:R-:W-:Y:S01]  /*07c0*/  FFMA R27, R27, R24, R22 ;  /* 0x000000181b1b7223 */ /* 0x000fe20000000016 */
[----:B01----:R-:W-:Y:S06]  /*07d0*/  @!P0 BRA `(.L_x_70) ;  /* 0x00000000000c8947 */ /* 0x003fec0003800000 */
[----:B------:R-:W-:-:S07]  /*07e0*/  MOV R22, 0x800 ;  /* 0x0000080000167802 */ /* 0x000fce0000000f00 */
[----:B-----5:R-:W-:Y:S05]  /*07f0*/  CALL.REL.NOINC `($__internal_1_$__cuda_sm3x_div_rn_noftz_f32_slowpath) ;  /* 0x0000001c00007944 */ /* 0x020fea0003c00000 */
[----:B------:R-:W-:-:S07]  /*0800*/  MOV R27, R0 ;  /* 0x00000000001b7202 */ /* 0x000fce0000000f00 */
.L_x_70:
[----:B------:R-:W-:Y:S05]  /*0810*/  BSYNC.RECONVERGENT B5 ;  /* 0x0000000000057941 */ /* 0x000fea0003800200 */
.L_x_69:
[----:B------:R-:W0:Y:S01]  /*0820*/  LDCU UR10, c[0x0][0x384] ;  /* 0x00007080ff0a77ac */ /* 0x000e220008000800 */
[----:B------:R-:W1:Y:S01]  /*0830*/  LDC.64 R24, c[0x0][0x3d0] ;  /* 0x0000f400ff187b82 */ /* 0x000e620000000a00 */
[----:B------:R-:W2:Y:S01]  /*0840*/  LDCU UR11, c[0x0][0x390] ;  /* 0x00007200ff0b77ac */ /* 0x000ea20008000800 */
[----:B0----5:R-:W-:-:S04]  /*0850*/  IMAD R26, R15, UR10, R26 ;  /* 0x0000000a0f1a7c24 */ /* 0x021fc8000f8e021a */
[----:B--2---:R-:W-:-:S04]  /*0860*/  IMAD R29, R26, UR11, R7 ;  /* 0x0000000b1a1d7c24 */ /* 0x004fc8000f8e0207 */
[----:B-1----:R-:W-:Y:S02]  /*0870*/  IMAD.WIDE R28, R29, 0x4, R24 ;  /* 0x000000041d1c7825 */ /* 0x002fe400078e0218 */
[----:B------:R-:W0:Y:S03]  /*0880*/  LDC.64 R24, c[0x0][0x3c0] ;  /* 0x0000f000ff187b82 */ /* 0x000e260000000a00 */
[----:B------:R1:W-:Y:S04]  /*0890*/  REDG.E.ADD.F32.FTZ.RN.STRONG.GPU desc[UR8][R28.64], R27 ;  /* 0x0000001b1c0079a6 */ /* 0x0003e8000c12f308 */
[----:B------:R-:W2:Y:S04]  /*08a0*/  LDG.E R0, desc[UR8][R18.64+-0xc] ;  /* 0xfffff40812007981 */ /* 0x000ea8000c1e1900 */
[----:B------:R3:W5:Y:S01]  /*08b0*/  LDG.E R26, desc[UR8][R20.64+-0xc] ;  /* 0xfffff408141a7981 */ /* 0x000762000c1e1900 */
[----:B--2---:R-:W-:-:S03]  /*08c0*/  IMAD R31, R23, R0, R8 ;  /* 0x00000000171f7224 */ /* 0x004fc600078e0208 */
[----:B------:R-:W2:Y:S01]  /*08d0*/  LDG.E R0, desc[UR8][R16.64] ;  /* 0x0000000810007981 */ /* 0x000ea2000c1e1900 */
[----:B0-----:R-:W-:-:S06]  /*08e0*/  IMAD.WIDE R24, R31, 0x4, R24 ;  /* 0x000000041f187825 */ /* 0x001fcc00078e0218 */
[----:B------:R-:W2:Y:S01]  /*08f0*/  LDG.E R25, desc[UR8][R24.64] ;  /* 0x0000000818197981 */ /* 0x000ea2000c1e1900 */
[----:B------:R-:W0:Y:S01]  /*0900*/  MUFU.RCP R33, R6 ;  /* 0x0000000600217308 */ /* 0x000e220000001000 */
[----:B------:R-:W-:Y:S01]  /*0910*/  BSSY.RECONVERGENT B5, `(.L_x_71) ;  /* 0x000000c000057945 */ /* 0x000fe20003800200 */
[----:B0-----:R-:W-:Y:S01]  /*0920*/  FFMA R22, -R6, R33, 1 ;  /* 0x3f80000006167423 */ /* 0x001fe20000000121 */
[----:B--2---:R-:W-:-:S05]  /*0930*/  FMUL R31, R0, R25 ;  /* 0x00000019001f7220 */ /* 0x004fca0000400000 */
[----:B------:R-:W0:Y:S01]  /*0940*/  FCHK P0, R31, R6 ;  /* 0x000000061f007302 */ /* 0x000e220000000000 */
[----:B------:R-:W-:-:S04]  /*0950*/  FFMA R0, R33, R22, R33 ;  /* 0x0000001621007223 */ /* 0x000fc80000000021 */
[----:B-1----:R-:W-:-:S04]  /*0960*/  FFMA R27, R0, R31, RZ ;  /* 0x0000001f001b7223 */ /* 0x002fc800000000ff */
[----:B------:R-:W-:-:S04]  /*0970*/  FFMA R22, -R6, R27, R31 ;  /* 0x0000001b06167223 */ /* 0x000fc8000000011f */
[----:B------:R-:W-:Y:S01]  /*0980*/  FFMA R0, R0, R22, R27 ;  /* 0x0000001600007223 */ /* 0x000fe2000000001b */
[----:B0--3--:R-:W-:Y:S06]  /*0990*/  @!P0 BRA `(.L_x_72) ;  /* 0x00000000000c8947 */ /* 0x009fec0003800000 */
[----:B------:R-:W-:Y:S02]  /*09a0*/  MOV R0, R31 ;  /* 0x0000001f00007202 */ /* 0x000fe40000000f00 */
[----:B------:R-:W-:-:S07]  /*09b0*/  MOV R22, 0x9d0 ;  /* 0x000009d000167802 */ /* 0x000fce0000000f00 */
[----:B-----5:R-:W-:Y:S05]  /*09c0*/  CALL.REL.NOINC `($__internal_1_$__cuda_sm3x_div_rn_noftz_f32_slowpath) ;  /* 0x00000018008c7944 */ /* 0x020fea0003c00000 */
.L_x_72:
[----:B------:R-:W-:Y:S05]  /*09d0*/  BSYNC.RECONVERGENT B5 ;  /* 0x0000000000057941 */ /* 0x000fea0003800200 */
.L_x_71:
        /* <DEDUP_REMOVED lines=16> */
[----:B0-----:R-:W-:-:S04]  /*0ae0*/  FFMA R30, -R6, R27, 1 ;  /* 0x3f800000061e7423 */ /* 0x001fc8000000011b */
[----:B-1----:R-:W-:Y:S01]  /*0af0*/  FFMA R0, R27, R30, R27 ;  /* 0x0000001e1b007223 */ /* 0x002fe2000000001b */
[----:B--2---:R-:W-:-:S04]  /*0b00*/  FMUL R31, R22, R25 ;  /* 0x00000019161f7220 */ /* 0x004fc80000400000 */
[----:B------:R-:W0:Y:S01]  /*0b10*/  FCHK P0, R31, R6 ;  /* 0x000000061f007302 */ /* 0x000e220000000000 */
[----:B------:R-:W-:-:S04]  /*0b20*/  FFMA R27, R0, R31, RZ ;  /* 0x0000001f001b7223 */ /* 0x000fc800000000ff */
[----:B------:R-:W-:-:S04]  /*0b30*/  FFMA R22, -R6, R27, R31 ;  /* 0x0000001b06167223 */ /* 0x000fc8000000011f */
[----:B------:R-:W-:Y:S01]  /*0b40*/  FFMA R0, R0, R22, R27 ;  /* 0x0000001600007223 */ /* 0x000fe2000000001b */
[----:B0--3--:R-:W-:Y:S06]  /*0b50*/  @!P0 BRA `(.L_x_74) ;  /* 0x00000000000c8947 */ /* 0x009fec0003800000 */
[----:B------:R-:W-:Y:S02]  /*0b60*/  MOV R0, R31 ;  /* 0x0000001f00007202 */ /* 0x000fe40000000f00 */
[----:B------:R-:W-:-:S07]  /*0b70*/  MOV R22, 0xb90 ;  /* 0x00000b9000167802 */ /* 0x000fce0000000f00 */
[----:B-----5:R-:W-:Y:S05]  /*0b80*/  CALL.REL.NOINC `($__internal_1_$__cuda_sm3x_div_rn_noftz_f32_slowpath) ;  /* 0x00000018001c7944 */ /* 0x020fea0003c00000 */
.L_x_74:
[----:B------:R-:W-:Y:S05]  /*0b90*/  BSYNC.RECONVERGENT B5 ;  /* 0x0000000000057941 */ /* 0x000fea0003800200 */
.L_x_73:
        /* <DEDUP_REMOVED lines=27> */
.L_x_76:
[----:B------:R-:W-:Y:S05]  /*0d50*/  BSYNC.RECONVERGENT B5 ;  /* 0x0000000000057941 */ /* 0x000fea0003800200 */
.L_x_75:
        /* <DEDUP_REMOVED lines=27> */
.L_x_78:
[----:B------:R-:W-:Y:S05]  /*0f10*/  BSYNC.RECONVERGENT B5 ;  /* 0x0000000000057941 */ /* 0x000fea0003800200 */
.L_x_77:
        /* <DEDUP_REMOVED lines=27> */
.L_x_80:
[----:B------:R-:W-:Y:S05]  /*10d0*/  BSYNC.RECONVERGENT B5 ;  /* 0x0000000000057941 */ /* 0x000fea0003800200 */
.L_x_79:
        /* <DEDUP_REMOVED lines=27> */
.L_x_82:
[----:B------:R-:W-:Y:S05]  /*1290*/  BSYNC.RECONVERGENT B5 ;  /* 0x0000000000057941 */ /* 0x000fea0003800200 */
.L_x_81:
[----:B------:R-:W0:Y:S01]  /*12a0*/  LDCU UR10, c[0x0][0x384] ;  /* 0x00007080ff0a77ac */ /* 0x000e220008000800 */
[----:B------:R-:W1:Y:S01]  /*12b0*/  LDC.64 R32, c[0x0][0x3d0] ;  /* 0x0000f400ff207b82 */ /* 0x000e620000000a00 */
[----:B------:R-:W2:Y:S01]  /*12c0*/  LDCU UR11, c[0x0][0x390] ;  /* 0x00007200ff0b77ac */ /* 0x000ea20008000800 */
[----:B0----5:R-:W-:-:S04]  /*12d0*/  IMAD R26, R15, UR10, R26 ;  /* 0x0000000a0f1a7c24 */ /* 0x021fc8000f8e021a */
[----:B--2---:R-:W-:Y:S02]  /*12e0*/  IMAD R25, R26, UR11, R7 ;  /* 0x0000000b1a197c24 */ /* 0x004fe4000f8e0207 */
[----:B------:R-:W0:Y:S02]  /*12f0*/  LDC.64 R26, c[0x0][0x3c0] ;  /* 0x0000f000ff1a7b82 */ /* 0x000e240000000a00 */
[----:B-1----:R-:W-:-:S05]  /*1300*/  IMAD.WIDE R24, R25, 0x4, R32 ;  /* 0x0000000419187825 */ /* 0x002fca00078e0220 */
[----:B------:R1:W-:Y:S04]  /*1310*/  REDG.E.ADD.F32.FTZ.RN.STRONG.GPU desc[UR8][R24.64], R0 ;  /* 0x00000000180079a6 */ /* 0x0003e8000c12f308 */
[----:B------:R-:W2:Y:S04]  /*1320*/  LDG.E R18, desc[UR8][R18.64+0xc] ;  /* 0x00000c0812127981 */ /* 0x000ea8000c1e1900 */
[----:B------:R-:W3:Y:S04]  /*1330*/  LDG.E R22, desc[UR8][R16.64] ;  /* 0x0000000810167981 */ /* 0x000ee8000c1e1900 */
[----:B------:R4:W5:Y:S01]  /*1340*/  LDG.E R20, desc[UR8][R20.64+0xc] ;  /* 0x00000c0814147981 */ /* 0x000962000c1e1900 */
[----:B--2---:R-:W-:-:S04]  /*1350*/  IMAD R29, R23, R18, R8 ;  /* 0x00000012171d7224 */ /* 0x004fc800078e0208 */
[----:B0-----:R-:W-:-:S06]  /*1360*/  IMAD.WIDE R26, R29, 0x4, R26 ;  /* 0x000000041d1a7825 */ /* 0x001fcc00078e021a */
[----:B------:R-:W3:Y:S01]  /*1370*/  LDG.E R27, desc[UR8][R26.64] ;  /* 0x000000081a1b7981 */ /* 0x000ee2000c1e1900 */
[----:B------:R-:W0:Y:S01]  /*1380*/  MUFU.RCP R31, R6 ;  /* 0x00000006001f7308 */ /* 0x000e220000001000 */
[----:B------:R-:W-:Y:S01]  /*1390*/  BSSY.RECONVERGENT B5, `(.L_x_83) ;  /* 0x000000c000057945 */ /* 0x000fe20003800200 */
[----:B0-----:R-:W-:-:S04]  /*13a0*/  FFMA R28, -R6, R31, 1 ;  /* 0x3f800000061c7423 */ /* 0x001fc8000000011f */
[----:B-1----:R-:W-:Y:S01]  /*13b0*/  FFMA R0, R31, R28, R31 ;  /* 0x0000001c1f007223 */ /* 0x002fe2000000001f */
[----:B---3--:R-:W-:-:S04]  /*13c0*/  FMUL R29, R22, R27 ;  /* 0x0000001b161d7220 */ /* 0x008fc80000400000 */
[----:B------:R-:W0:Y:S01]  /*13d0*/  FCHK P0, R29, R6 ;  /* 0x000000061d007302 */ /* 0x000e220000000000 */
[----:B------:R-:W-:-:S04]  /*13e0*/  FFMA R19, R0, R29, RZ ;  /* 0x0000001d00137223 */ /* 0x000fc800000000ff */
[----:B------:R-:W-:-:S04]  /*13f0*/  FFMA R18, -R6, R19, R29 ;  /* 0x0000001306127223 */ /* 0x000fc8000000011d */
[----:B------:R-:W-:Y:S01]  /*1400*/  FFMA R0, R0, R18, R19 ;  /* 0x0000001200007223 */ /* 0x000fe20000000013 */
[----:B0---4-:R-:W-:Y:S06]  /*1410*/  @!P0 BRA `(.L_x_84) ;  /* 0x00000000000c8947 */ /* 0x011fec0003800000 */
[----:B------:R-:W-:Y:S02]  /*1420*/  MOV R0, R29 ;  /* 0x0000001d00007202 */ /* 0x000fe40000000f00 */
[----:B------:R-:W-:-:S07]  /*1430*/  MOV R22, 0x1450 ;  /* 0x0000145000167802 */ /* 0x000fce0000000f00 */
[----:B-----5:R-:W-:Y:S05]  /*1440*/  CALL.REL.NOINC `($__internal_1_$__cuda_sm3x_div_rn_noftz_f32_slowpath) ;  /* 0x0000000c00ec7944 */ /* 0x020fea0003c00000 */
.L_x_84:
[----:B------:R-:W-:Y:S05]  /*1450*/  BSYNC.RECONVERGENT B5 ;  /* 0x0000000000057941 */ /* 0x000fea0003800200 */
.L_x_83:
[----:B------:R-:W0:Y:S01]  /*1460*/  LDCU UR10, c[0x0][0x384] ;  /* 0x00007080ff0a77ac */ /* 0x000e220008000800 */
[----:B------:R-:W1:Y:S01]  /*1470*/  LDCU UR11, c[0x0][0x390] ;  /* 0x00007200ff0b77ac */ /* 0x000e620008000800 */
[----:B------:R-:W-:-:S04]  /*1480*/  IADD3 R2, PT, PT, R2, 0x8, RZ ;  /* 0x0000000802027810 */ /* 0x000fc80007ffe0ff */
[----:B------:R-:W-:Y:S01]  /*1490*/  ISETP.NE.AND P0, PT, R2, RZ, PT ;  /* 0x000000ff0200720c */ /* 0x000fe20003f05270 */
[----:B0----5:R-:W-:-:S04]  /*14a0*/  IMAD R20, R15, UR10, R20 ;  /* 0x0000000a0f147c24 */ /* 0x021fc8000f8e0214 */
[----:B-1----:R-:W-:-:S04]  /*14b0*/  IMAD R19, R20, UR11, R7 ;  /* 0x0000000b14137c24 */ /* 0x002fc8000f8e0207 */
[----:B------:R-:W-:Y:S01]  /*14c0*/  IMAD.WIDE R32, R19, 0x4, R32 ;  /* 0x0000000413207825 */ /* 0x000fe200078e0220 */
[----:B------:R-:W-:-:S04]  /*14d0*/  IADD3 R3, PT, PT, R3, 0x8, RZ ;  /* 0x0000000803037810 */ /* 0x000fc80007ffe0ff */
[----:B------:R0:W-:Y:S01]  /*14e0*/  REDG.E.ADD.F32.FTZ.RN.STRONG.GPU desc[UR8][R32.64], R0 ;  /* 0x00000000200079a6 */ /* 0x0001e2000c12f308 */
[----:B------:R-:W-:Y:S05]  /*14f0*/  @P0 BRA `(.L_x_85) ;  /* 0xfffffff000580947 */ /* 0x000fea000383ffff */
.L_x_68:
[----:B------:R-:W-:Y:S05]  /*1500*/  BSYNC B0 ;  /* 0x0000000000007941 */ /* 0x000fea0003800000 */
.L_x_67:
[----:B0-----:R-:W-:-:S13]  /*1510*/  LOP3.LUT P0, R0, R9, 0x7, RZ, 0xc0, !PT ;  /* 0x0000000709007812 */ /* 0x001fda000780c0ff */
[----:B------:R-:W-:Y:S05]  /*1520*/  @!P0 BRA `(.L_x_66) ;  /* 0x0000000c00888947 */ /* 0x000fea0003800000 */
[----:B------:R-:W-:Y:S01]  /*1530*/  ISETP.GE.U32.AND P0, PT, R0, 0x4, PT ;  /* 0x000000040000780c */ /* 0x000fe20003f06070 */
[----:B------:R-:W-:-:S12]  /*1540*/  BSSY.RECONVERGENT B0, `(.L_x_86) ;  /* 0x0000078000007945 */ /* 0x000fd80003800200 */
[----:B------:R-:W-:Y:S05]  /*1550*/  @!P0 BRA `(.L_x_87) ;  /* 0x0000000400d88947 */ /* 0x000fea0003800000 */
[----:B------:R-:W0:Y:S01]  /*1560*/  LDC.64 R18, c[0x0][0x3b0] ;  /* 0x0000ec00ff127b82 */ /* 0x000e220000000a00 */
[----:B------:R-:W-:-:S07]  /*1570*/  IADD3 R27, PT, PT, R4, R5, RZ ;  /* 0x00000005041b7210 */ /* 0x000fce0007ffe0ff */
[----:B------:R-:W1:Y:S08]  /*1580*/  LDC.64 R2, c[0x0][0x3c0] ;  /* 0x0000f000ff027b82 */ /* 0x000e700000000a00 */
[----:B------:R-:W2:Y:S01]  /*1590*/  LDC.64 R20, c[0x0][0x3a0] ;  /* 0x0000e800ff147b82 */ /* 0x000ea20000000a00 */
[----:B0-----:R-:W-:-:S05]  /*15a0*/  IMAD.WIDE R18, R27, 0x4, R18 ;  /* 0x000000041b127825 */ /* 0x001fca00078e0212 */
[----:B------:R-:W3:Y:S01]  /*15b0*/  LDG.E R0, desc[UR8][R18.64] ;  /* 0x0000000812007981 */ /* 0x000ee2000c1e1900 */
[----:B--2---:R-:W-:-:S04]  /*15c0*/  IMAD.WIDE R20, R27, 0x4, R20 ;  /* 0x000000041b147825 */ /* 0x004fc800078e0214 */
[----:B---3--:R-:W-:Y:S02]  /*15d0*/  IMAD R25, R23, R0, R8 ;  /* 0x0000000017197224 */ /* 0x008fe400078e0208 */
[----:B------:R-:W2:Y:S02]  /*15e0*/  LDG.E R0, desc[UR8][R16.64] ;  /* 0x0000000810007981 */ /* 0x000ea4000c1e1900 */
[----:B-1----:R-:W-:Y:S02]  /*15f0*/  IMAD.WIDE R24, R25, 0x4, R2 ;  /* 0x0000000419187825 */ /* 0x002fe400078e0202 */
[----:B------:R0:W5:Y:S04]  /*1600*/  LDG.E R2, desc[UR8][R20.64] ;  /* 0x0000000814027981 */ /* 0x000168000c1e1900 */
[----:B------:R-:W2:Y:S01]  /*1610*/  LDG.E R25, desc[UR8][R24.64] ;  /* 0x0000000818197981 */ /* 0x000ea2000c1e1900 */
[----:B------:R-:W1:Y:S01]  /*1620*/  MUFU.RCP R3, R6 ;  /* 0x0000000600037308 */ /* 0x000e620000001000 */
[----:B------:R-:W-:Y:S01]  /*1630*/  BSSY.RECONVERGENT B5, `(.L_x_88) ;  /* 0x000000c000057945 */ /* 0x000fe20003800200 */
[----:B-1----:R-:W-:Y:S01]  /*1640*/  FFMA R22, -R6, R3, 1 ;  /* 0x3f80000006167423 */ /* 0x002fe20000000103 */
[----:B--2---:R-:W-:-:S05]  /*1650*/  FMUL R27, R0, R25 ;  /* 0x00000019001b7220 */ /* 0x004fca0000400000 */
[----:B------:R-:W1:Y:S01]  /*1660*/  FCHK P0, R27, R6 ;  /* 0x000000061b007302 */ /* 0x000e620000000000 */
[----:B------:R-:W-:-:S04]  /*1670*/  FFMA R0, R3, R22, R3 ;  /* 0x0000001603007223 */ /* 0x000fc80000000003 */
[----:B------:R-:W-:-:S04]  /*1680*/  FFMA R3, R0, R27, RZ ;  /* 0x0000001b00037223 */ /* 0x000fc800000000ff */
[----:B------:R-:W-:-:S04]  /*1690*/  FFMA R22, -R6, R3, R27 ;  /* 0x0000000306167223 */ /* 0x000fc8000000011b */
[----:B------:R-:W-:Y:S01]  /*16a0*/  FFMA R0, R0, R22, R3 ;  /* 0x0000001600007223 */ /* 0x000fe20000000003 */
[----:B01----:R-:W-:Y:S06]  /*16b0*/  @!P0 BRA `(.L_x_89) ;  /* 0x00000000000c8947 */ /* 0x003fec0003800000 */
[----:B------:R-:W-:Y:S02]  /*16c0*/  MOV R0, R27 ;  /* 0x0000001b00007202 */ /* 0x000fe40000000f00 */
[----:B------:R-:W-:-:S07]  /*16d0*/  MOV R22, 0x16f0 ;  /* 0x000016f000167802 */ /* 0x000fce0000000f00 */
[----:B-----5:R-:W-:Y:S05]  /*16e0*/  CALL.REL.NOINC `($__internal_1_$__cuda_sm3x_div_rn_noftz_f32_slowpath) ;  /* 0x0000000c00447944 */ /* 0x020fea0003c00000 */
.L_x_89:
[----:B------:R-:W-:Y:S05]  /*16f0*/  BSYNC.RECONVERGENT B5 ;  /* 0x0000000000057941 */ /* 0x000fea0003800200 */
.L_x_88:
        /* <DEDUP_REMOVED lines=8> */
[----:B------:R-:W2:Y:S01]  /*1780*/  LDG.E R22, desc[UR8][R18.64+0x4] ;  /* 0x0000040812167981 */ /* 0x000ea2000c1e1900 */
[----:B------:R-:W3:Y:S01]  /*1790*/  MUFU.RCP R31, R6 ;  /* 0x00000006001f7308 */ /* 0x000ee20000001000 */
[----:B--2---:R-:W-:-:S04]  /*17a0*/  IMAD R27, R23, R22, R8 ;  /* 0x00000016171b7224 */ /* 0x004fc800078e0208 */
[----:B0-----:R-:W-:Y:S02]  /*17b0*/  IMAD.WIDE R26, R27, 0x4, R2 ;  /* 0x000000041b1a7825 */ /* 0x001fe400078e0202 */
[----:B------:R-:W2:Y:S04]  /*17c0*/  LDG.E R3, desc[UR8][R16.64] ;  /* 0x0000000810037981 */ /* 0x000ea8000c1e1900 */
[----:B------:R-:W2:Y:S04]  /*17d0*/  LDG.E R26, desc[UR8][R26.64] ;  /* 0x000000081a1a7981 */ /* 0x000ea8000c1e1900 */
[----:B------:R0:W5:Y:S01]  /*17e0*/  LDG.E R2, desc[UR8][R20.64+0x4] ;  /* 0x0000040814027981 */ /* 0x000162000c1e1900 */
[----:B---3--:R-:W-:Y:S01]  /*17f0*/  FFMA R22, -R6, R31, 1 ;  /* 0x3f80000006167423 */ /* 0x008fe2000000011f */
[----:B------:R-:W-:Y:S03]  /*1800*/  BSSY.RECONVERGENT B5, `(.L_x_90) ;  /* 0x000000b000057945 */ /* 0x000fe60003800200 */
[----:B-1----:R-:W-:Y:S01]  /*1810*/  FFMA R0, R31, R22, R31 ;  /* 0x000000161f007223 */ /* 0x002fe2000000001f */
[----:B--2---:R-:W-:-:S04]  /*1820*/  FMUL R29, R3, R26 ;  /* 0x0000001a031d7220 */ /* 0x004fc80000400000 */
[----:B------:R-:W1:Y:S01]  /*1830*/  FCHK P0, R29, R6 ;  /* 0x000000061d007302 */ /* 0x000e620000000000 */
[----:B------:R-:W-:-:S04]  /*1840*/  FFMA R3, R0, R29, RZ ;  /* 0x0000001d00037223 */ /* 0x000fc800000000ff */
[----:B------:R-:W-:-:S04]  /*1850*/  FFMA R22, -R6, R3, R29 ;  /* 0x0000000306167223 */ /* 0x000fc8000000011d */
[----:B------:R-:W-:Y:S01]  /*1860*/  FFMA R0, R0, R22, R3 ;  /* 0x0000001600007223 */ /* 0x000fe20000000003 */
[----:B01----:R-:W-:Y:S06]  /*1870*/  @!P0 BRA `(.L_x_91) ;  /* 0x00000000000c8947 */ /* 0x003fec0003800000 */
[----:B------:R-:W-:Y:S02]  /*1880*/  MOV R0, R29 ;  /* 0x0000001d00007202 */ /* 0x000fe40000000f00 */
[----:B------:R-:W-:-:S07]  /*1890*/  MOV R22, 0x18b0 ;  /* 0x000018b000167802 */ /* 0x000fce0000000f00 */
[----:B-----5:R-:W-:Y:S05]  /*18a0*/  CALL.REL.NOINC `($__internal_1_$__cuda_sm3x_div_rn_noftz_f32_slowpath) ;  /* 0x0000000800d47944 */ /* 0x020fea0003c00000 */
.L_x_91:
[----:B------:R-:W-:Y:S05]  /*18b0*/  BSYNC.RECONVERGENT B5 ;  /* 0x0000000000057941 */ /* 0x000fea0003800200 */
.L_x_90:
        /* <DEDUP_REMOVED lines=27> */
.L_x_93:
[----:B------:R-:W-:Y:S05]  /*1a70*/  BSYNC.RECONVERGENT B5 ;  /* 0x0000000000057941 */ /* 0x000fea0003800200 */
.L_x_92:
        /* <DEDUP_REMOVED lines=27> */
.L_x_95:
[----:B------:R-:W-:Y:S05]  /*1c30*/  BSYNC.RECONVERGENT B5 ;  /* 0x0000000000057941 */ /* 0x000fea0003800200 */
.L_x_94:
[----:B------:R-:W0:Y:S01]  /*1c40*/  LDCU UR10, c[0x0][0x384] ;  /* 0x00007080ff0a77ac */ /* 0x000e220008000800 */
[----:B------:R-:W1:Y:S01]  /*1c50*/  LDC.64 R2, c[0x0][0x3d0] ;  /* 0x0000f400ff027b82 */ /* 0x000e620000000a00 */
[----:B------:R-:W2:Y:S01]  /*1c60*/  LDCU UR11, c[0x0][0x390] ;  /* 0x00007200ff0b77ac */ /* 0x000ea20008000800 */
[----:B0----5:R-:W-:-:S04]  /*1c70*/  IMAD R20, R15, UR10, R20 ;  /* 0x0000000a0f147c24 */ /* 0x021fc8000f8e0214 */
[----:B--2---:R-:W-:-:S04]  /*1c80*/  IMAD R19, R20, UR11, R7 ;  /* 0x0000000b14137c24 */ /* 0x004fc8000f8e0207 */
[----:B-1----:R-:W-:-:S05]  /*1c90*/  IMAD.WIDE R2, R19, 0x4, R2 ;  /* 0x0000000413027825 */ /* 0x002fca00078e0202 */
[----:B------:R0:W-:Y:S01]  /*1ca0*/  REDG.E.ADD.F32.FTZ.RN.STRONG.GPU desc[UR8][R2.64], R0 ;  /* 0x00000000020079a6 */ /* 0x0001e2000c12f308 */
[----:B------:R-:W-:-:S07]  /*1cb0*/  IADD3 R5, PT, PT, R5, 0x4, RZ ;  /* 0x0000000405057810 */ /* 0x000fce0007ffe0ff */
.L_x_87:
[----:B------:R-:W-:Y:S05]  /*1cc0*/  BSYNC.RECONVERGENT B0 ;  /* 0x0000000000007941 */ /* 0x000fea0003800200 */
.L_x_86:
[----:B0-----:R-:W-:-:S13]  /*1cd0*/  LOP3.LUT P0, R0, R9, 0x3, RZ, 0xc0, !PT ;  /* 0x0000000309007812 */ /* 0x001fda000780c0ff */
[----:B------:R-:W-:Y:S05]  /*1ce0*/  @!P0 BRA `(.L_x_66) ;  /* 0x0000000400988947 */ /* 0x000fea0003800000 */
[----:B------:R-:W-:Y:S01]  /*1cf0*/  ISETP.NE.AND P0, PT, R0, 0x1, PT ;  /* 0x000000010000780c */ /* 0x000fe20003f05270 */
        /* <DEDUP_REMOVED lines=27> */
.L_x_99:
[----:B------:R-:W-:Y:S05]  /*1eb0*/  BSYNC.RECONVERGENT B5 ;  /* 0x0000000000057941 */ /* 0x000fea0003800200 */
.L_x_98:
        /* <DEDUP_REMOVED lines=27> */
.L_x_101:
[----:B------:R-:W-:Y:S05]  /*2070*/  BSYNC.RECONVERGENT B5 ;  /* 0x0000000000057941 */ /* 0x000fea0003800200 */
.L_x_100:
        /* <DEDUP_REMOVED lines=8> */
.L_x_97:
[----:B------:R-:W-:Y:S05]  /*2100*/  BSYNC.RECONVERGENT B0 ;  /* 0x0000000000007941 */ /* 0x000fea0003800200 */
.L_x_96:
[----:B------:R-:W-:-:S04]  /*2110*/  LOP3.LUT R9, R9, 0x1, RZ, 0xc0, !PT ;  /* 0x0000000109097812 */ /* 0x000fc800078ec0ff */
[----:B------:R-:W-:-:S13]  /*2120*/  ISETP.NE.U32.AND P0, PT, R9, 0x1, PT ;  /* 0x000000010900780c */ /* 0x000fda0003f05070 */
[----:B------:R-:W-:Y:S05]  /*2130*/  @P0 BRA `(.L_x_66) ;  /* 0x0000000000840947 */ /* 0x000fea0003800000 */
[----:B0-----:R-:W0:Y:S01]  /*2140*/  LDC.64 R2, c[0x0][0x3b0] ;  /* 0x0000ec00ff027b82 */ /* 0x001e220000000a00 */
[----:B------:R-:W-:Y:S01]  /*2150*/  IADD3 R21, PT, PT, R4, R5, RZ ;  /* 0x0000000504157210 */ /* 0x000fe20007ffe0ff */
[----:B------:R-:W2:Y:S06]  /*2160*/  LDG.E R16, desc[UR8][R16.64] ;  /* 0x0000000810107981 */ /* 0x000eac000c1e1900 */
[----:B------:R-:W1:Y:S01]  /*2170*/  LDC.64 R18, c[0x0][0x3c0] ;  /* 0x0000f000ff127b82 */ /* 0x000e620000000a00 */
[----:B0-----:R-:W-:-:S07]  /*2180*/  IMAD.WIDE R4, R21, 0x4, R2 ;  /* 0x0000000415047825 */ /* 0x001fce00078e0202 */
[----:B------:R-:W0:Y:S01]  /*2190*/  LDC.64 R2, c[0x0][0x3a0] ;  /* 0x0000e800ff027b82 */ /* 0x000e220000000a00 */
[----:B------:R-:W3:Y:S01]  /*21a0*/  LDG.E R4, desc[UR8][R4.64] ;  /* 0x0000000804047981 */ /* 0x000ee2000c1e1900 */
[----:B0-----:R-:W-:-:S06]  /*21b0*/  IMAD.WIDE R2, R21, 0x4, R2 ;  /* 0x0000000415027825 */ /* 0x001fcc00078e0202 */
[----:B------:R0:W5:Y:S01]  /*21c0*/  LDG.E R2, desc[UR8][R2.64] ;  /* 0x0000000802027981 */ /* 0x000162000c1e1900 */
[----:B---3--:R-:W-:-:S04]  /*21d0*/  IMAD R9, R23, R4, R8 ;  /* 0x0000000417097224 */ /* 0x008fc800078e0208 */
[----:B-1----:R-:W-:-:S06]  /*21e0*/  IMAD.WIDE R8, R9, 0x4, R18 ;  /* 0x0000000409087825 */ /* 0x002fcc00078e0212 */
        /* <DEDUP_REMOVED lines=14> */
.L_x_103:
[----:B------:R-:W-:Y:S05]  /*22d0*/  BSYNC.RECONVERGENT B0 ;  /* 0x0000000000007941 */ /* 0x000fea0003800200 */
.L_x_102:
[----:B------:R-:W0:Y:S01]  /*22e0*/  LDCU UR10, c[0x0][0x384] ;  /* 0x00007080ff0a77ac */ /* 0x000e220008000800 */
[----:B------:R-:W1:Y:S01]  /*22f0*/  LDC.64 R4, c[0x0][0x3d0] ;  /* 0x0000f400ff047b82 */ /* 0x000e620000000a00 */
[----:B------:R-:W2:Y:S01]  /*2300*/  LDCU UR11, c[0x0][0x390] ;  /* 0x00007200ff0b77ac */ /* 0x000ea20008000800 */
[----:B0----5:R-:W-:-:S04]  /*2310*/  IMAD R2, R15, UR10, R2 ;  /* 0x0000000a0f027c24 */ /* 0x021fc8000f8e0202 */
[----:B--2---:R-:W-:-:S04]  /*2320*/  IMAD R3, R2, UR11, R7 ;  /* 0x0000000b02037c24 */ /* 0x004fc8000f8e0207 */
[----:B-1----:R-:W-:-:S05]  /*2330*/  IMAD.WIDE R2, R3, 0x4, R4 ;  /* 0x0000000403027825 */ /* 0x002fca00078e0204 */
[----:B------:R1:W-:Y:S02]  /*2340*/  REDG.E.ADD.F32.FTZ.RN.STRONG.GPU desc[UR8][R2.64], R0 ;  /* 0x00000000020079a6 */ /* 0x0003e4000c12f308 */
.L_x_66:
[----:B------:R-:W-:Y:S05]  /*2350*/  BSYNC B1 ;  /* 0x0000000000017941 */ /* 0x000fea0003800000 */
.L_x_65:
[----:B------:R-:W-:-:S04]  /*2360*/  IADD3 R11, PT, PT, R14, R11, RZ ;  /* 0x0000000b0e0b7210 */ /* 0x000fc80007ffe0ff */
[----:B------:R-:W-:-:S13]  /*2370*/  ISETP.GE.AND P0, PT, R11, R12, PT ;  /* 0x0000000c0b00720c */ /* 0x000fda0003f06270 */
[----:B------:R-:W-:Y:S05]  /*2380*/  @!P0 BRA `(.L_x_104) ;  /* 0xffffffdc00908947 */ /* 0x000fea000383ffff */
.L_x_64:
[----:B------:R-:W-:Y:S05]  /*2390*/  BSYNC B2 ;  /* 0x0000000000027941 */ /* 0x000fea0003800000 */
.L_x_63:
[----:B------:R-:W2:Y:S01]  /*23a0*/  LDCU UR10, c[0x0][0x370] ;  /* 0x00006e00ff0a77ac */ /* 0x000ea20008000800 */
[----:B------:R-:W3:Y:S01]  /*23b0*/  LDCU UR11, c[0x0][0x380] ;  /* 0x00007000ff0b77ac */ /* 0x000ee20008000800 */
[----:B--2---:R-:W-:-:S04]  /*23c0*/  IADD3 R15, PT, PT, R15, UR10, RZ ;  /* 0x0000000a0f0f7c10 */ /* 0x004fc8000fffe0ff */
[----:B---3--:R-:W-:-:S13]  /*23d0*/  ISETP.GE.AND P0, PT, R15, UR11, PT ;  /* 0x0000000b0f007c0c */ /* 0x008fda000bf06270 */
[----:B------:R-:W-:Y:S05]  /*23e0*/  @!P0 BRA `(.L_x_105) ;  /* 0xffffffdc00608947 */ /* 0x000fea000383ffff */
[----:B------:R-:W-:Y:S05]  /*23f0*/  EXIT ;  /* 0x000000000000794d */ /* 0x000fea0003800000 */
        .weak           $__internal_1_$__cuda_sm3x_div_rn_noftz_f32_slowpath
        .type           $__internal_1_$__cuda_sm3x_div_rn_noftz_f32_slowpath,@function
        .size           $__internal_1_$__cuda_sm3x_div_rn_noftz_f32_slowpath,(.L_x_154 - $__internal_1_$__cuda_sm3x_div_rn_noftz_f32_slowpath)
$__internal_1_$__cuda_sm3x_div_rn_noftz_f32_slowpath:
[----:B------:R-:W-:Y:S01]  /*2400*/  SHF.R.U32.HI R24, RZ, 0x17, R6 ;  /* 0x00000017ff187819 */ /* 0x000fe20000011606 */
[----:B------:R-:W-:Y:S01]  /*2410*/  BSSY.RECONVERGENT B3, `(.L_x_106) ;  /* 0x0000063000037945 */ /* 0x000fe20003800200 */
[----:B------:R-:W-:Y:S02]  /*2420*/  SHF.R.U32.HI R29, RZ, 0x17, R0 ;  /* 0x00000017ff1d7819 */ /* 0x000fe40000011600 */
[----:B------:R-:W-:Y:S02]  /*2430*/  LOP3.LUT R24, R24, 0xff, RZ, 0xc0, !PT ;  /* 0x000000ff18187812 */ /* 0x000fe400078ec0ff */
[----:B------:R-:W-:Y:S02]  /*2440*/  LOP3.LUT R29, R29, 0xff, RZ, 0xc0, !PT ;  /* 0x000000ff1d1d7812 */ /* 0x000fe400078ec0ff */
[----:B------:R-:W-:Y:S02]  /*2450*/  IADD3 R27, PT, PT, R24, -0x1, RZ ;  /* 0xffffffff181b7810 */ /* 0x000fe40007ffe0ff */
[----:B------:R-:W-:-:S02]  /*2460*/  IADD3 R28, PT, PT, R29, -0x1, RZ ;  /* 0xffffffff1d1c7810 */ /* 0x000fc40007ffe0ff */
[----:B------:R-:W-:Y:S02]  /*2470*/  ISETP.GT.U32.AND P0, PT, R27, 0xfd, PT ;  /* 0x000000fd1b00780c */ /* 0x000fe40003f04070 */
[----:B------:R-:W-:Y:S02]  /*2480*/  MOV R31, R6 ;  /* 0x00000006001f7202 */ /* 0x000fe40000000f00 */
[----:B------:R-:W-:-:S13]  /*2490*/  ISETP.GT.U32.OR P0, PT, R28, 0xfd, P0 ;  /* 0x000000fd1c00780c */ /* 0x000fda0000704470 */
[----:B------:R-:W-:Y:S01]  /*24a0*/  @!P0 MOV R25, RZ ;  /* 0x000000ff00198202 */ /* 0x000fe20000000f00 */
[----:B------:R-:W-:Y:S06]  /*24b0*/  @!P0 BRA `(.L_x_107) ;  /* 0x00000000005c8947 */ /* 0x000fec0003800000 */
[----:B------:R-:W-:Y:S02]  /*24c0*/  FSETP.GTU.FTZ.AND P0, PT, |R0|, +INF , PT ;  /* 0x7f8000000000780b */ /* 0x000fe40003f1c200 */
[----:B------:R-:W-:-:S04]  /*24d0*/  FSETP.GTU.FTZ.AND P1, PT, |R6|, +INF , PT ;  /* 0x7f8000000600780b */ /* 0x000fc80003f3c200 */
[----:B------:R-:W-:-:S13]  /*24e0*/  PLOP3.LUT P0, PT, P0, P1, PT, 0xf8, 0x8f ;  /* 0x00000000008f781c */ /* 0x000fda0000703f70 */
[----:B------:R-:W-:Y:S05]  /*24f0*/  @P0 BRA `(.L_x_108) ;  /* 0x00000004004c0947 */ /* 0x000fea0003800000 */
[----:B------:R-:W-:-:S13]  /*2500*/  LOP3.LUT P0, RZ, R31, 0x7fffffff, R0, 0xc8, !PT ;  /* 0x7fffffff1fff7812 */ /* 0x000fda000780c800 */
[----:B------:R-:W-:Y:S05]  /*2510*/  @!P0 BRA `(.L_x_109) ;  /* 0x00000004003c8947 */ /* 0x000fea0003800000 */
[----:B------:R-:W-:Y:S02]  /*2520*/  FSETP.NEU.FTZ.AND P2, PT, |R0|, +INF , PT ;  /* 0x7f8000000000780b */ /* 0x000fe40003f5d200 */
        /* <DEDUP_REMOVED lines=12> */
[----:B------:R-:W-:Y:S01]  /*25f0*/  @!P0 FFMA R0, R0, 1.84467440737095516160e+19, RZ ;  /* 0x5f80000000008823 */ /* 0x000fe200000000ff */
[----:B------:R-:W-:Y:S01]  /*2600*/  @!P0 MOV R25, 0xffffffc0 ;  /* 0xffffffc000198802 */ /* 0x000fe20000000f00 */
[----:B------:R-:W-:-:S03]  /*2610*/  @!P1 FFMA R31, R6, 1.84467440737095516160e+19, RZ ;  /* 0x5f800000061f9823 */ /* 0x000fc600000000ff */
[----:B------:R-:W-:-:S07]  /*2620*/  @!P1 IADD3 R25, PT, PT, R25, 0x40, RZ ;  /* 0x0000004019199810 */ /* 0x000fce0007ffe0ff */
.L_x_107:
[----:B------:R-:W-:Y:S01]  /*2630*/  LEA R34, R24, 0xc0800000, 0x17 ;  /* 0xc080000018227811 */ /* 0x000fe200078eb8ff */
[----:B------:R-:W-:Y:S01]  /*2640*/  BSSY.RECONVERGENT B4, `(.L_x_112) ;  /* 0x0000036000047945 */ /* 0x000fe20003800200 */
[----:B------:R-:W-:Y:S02]  /*2650*/  IADD3 R29, PT, PT, R29, -0x7f, RZ ;  /* 0xffffff811d1d7810 */ /* 0x000fe40007ffe0ff */
[----:B------:R-:W-:-:S03]  /*2660*/  IADD3 R34, PT, PT, -R34, R31, RZ ;  /* 0x0000001f22227210 */ /* 0x000fc60007ffe1ff */
[----:B------:R-:W-:Y:S01]  /*2670*/  IMAD R0, R29, -0x800000, R0 ;  /* 0xff8000001d007824 */ /* 0x000fe200078e0200 */
        /* <DEDUP_REMOVED lines=12> */
[----:B------:R-:W-:-:S04]  /*2740*/  LOP3.LUT R24, R24, 0xff, RZ, 0xc0, !PT ;  /* 0x000000ff18187812 */ /* 0x000fc800078ec0ff */
[----:B------:R-:W-:-:S04]  /*2750*/  IADD3 R24, PT, PT, R24, R25, RZ ;  /* 0x0000001918187210 */ /* 0x000fc80007ffe0ff */
        /* <DEDUP_REMOVED lines=17> */
[----:B------:R-:W-:-:S02]  /*2870*/  ISETP.NE.AND P1, PT, R24, RZ, PT ;  /* 0x000000ff1800720c */ /* 0x000fc40003f25270 */
[----:B------:R-:W-:Y:S02]  /*2880*/  IADD3 R24, PT, PT, -R24, RZ, RZ ;  /* 0x000000ff18187210 */ /* 0x000fe40007ffe1ff */
[----:B------:R-:W-:Y:S02]  /*2890*/  SHF.L.U32 R27, R30, R27, RZ ;  /* 0x0000001b1e1b7219 */ /* 0x000fe400000006ff */
[----:B------:R-:W-:Y:S02]  /*28a0*/  FSETP.NEU.FTZ.AND P0, PT, R28, R31, PT ;  /* 0x0000001f1c00720b */ /* 0x000fe40003f1d000 */
[----:B------:R-:W-:Y:S02]  /*28b0*/  SEL R25, R24, RZ, P2 ;  /* 0x000000ff18197207 */ /* 0x000fe40001000000 */
[----:B------:R-:W-:Y:S02]  /*28c0*/  ISETP.NE.AND P1, PT, R27, RZ, P1 ;  /* 0x000000ff1b00720c */ /* 0x000fe40000f25270 */
[----:B------:R-:W-:-:S02]  /*28d0*/  SHF.R.U32.HI R27, RZ, R25, R30 ;  /* 0x00000019ff1b7219 */ /* 0x000fc4000001161e */
[----:B------:R-:W-:Y:S02]  /*28e0*/  PLOP3.LUT P0, PT, P0, P1, PT, 0xf8, 0x8f ;  /* 0x00000000008f781c */ /* 0x000fe40000703f70 */
[----:B------:R-:W-:Y:S02]  /*28f0*/  SHF.R.U32.HI R25, RZ, 0x1, R27 ;  /* 0x00000001ff197819 */ /* 0x000fe4000001161b */
[----:B------:R-:W-:-:S04]  /*2900*/  SEL R24, RZ, 0x1, !P0 ;  /* 0x00000001ff187807 */ /* 0x000fc80004000000 */
[----:B------:R-:W-:-:S04]  /*2910*/  LOP3.LUT R24, R24, 0x1, R25, 0xf8, !PT ;  /* 0x0000000118187812 */ /* 0x000fc800078ef819 */
[----:B------:R-:W-:-:S04]  /*2920*/  LOP3.LUT R24, R24, R27, RZ, 0xc0, !PT ;  /* 0x0000001b18187212 */ /* 0x000fc800078ec0ff */
[----:B------:R-:W-:-:S04]  /*2930*/  IADD3 R25, PT, PT, R25, R24, RZ ;  /* 0x0000001819197210 */ /* 0x000fc80007ffe0ff */
[----:B------:R-:W-:Y:S01]  /*2940*/  LOP3.LUT R0, R25, R0, RZ, 0xfc, !PT ;  /* 0x0000000019007212 */ /* 0x000fe200078efcff */
[----:B------:R-:W-:Y:S06]  /*2950*/  BRA `(.L_x_115) ;  /* 0x0000000000107947 */ /* 0x000fec0003800000 */
.L_x_114:
[----:B------:R-:W-:-:S04]  /*2960*/  LOP3.LUT R0, R0, 0x80000000, RZ, 0xc0, !PT ;  /* 0x8000000000007812 */ /* 0x000fc800078ec0ff */
[----:B------:R-:W-:Y:S01]  /*2970*/  LOP3.LUT R0, R0, 0x7f800000, RZ, 0xfc, !PT ;  /* 0x7f80000000007812 */ /* 0x000fe200078efcff */
[----:B------:R-:W-:Y:S06]  /*2980*/  BRA `(.L_x_115) ;  /* 0x0000000000047947 */ /* 0x000fec0003800000 */
.L_x_113:
[----:B------:R-:W-:-:S07]  /*2990*/  LEA R0, R25, R0, 0x17 ;  /* 0x0000000019007211 */ /* 0x000fce00078eb8ff */
.L_x_115:
[----:B------:R-:W-:Y:S05]  /*29a0*/  BSYNC.RECONVERGENT B4 ;  /* 0x0000000000047941 */ /* 0x000fea0003800200 */
.L_x_112:
[----:B------:R-:W-:Y:S05]  /*29b0*/  BRA `(.L_x_116) ;  /* 0x0000000000207947 */ /* 0x000fea0003800000 */
.L_x_111:
[----:B------:R-:W-:-:S04]  /*29c0*/  LOP3.LUT R0, R31, 0x80000000, R0, 0x48, !PT ;  /* 0x800000001f007812 */ /* 0x000fc800078e4800 */
[----:B------:R-:W-:Y:S01]  /*29d0*/  LOP3.LUT R0, R0, 0x7f800000, RZ, 0xfc, !PT ;  /* 0x7f80000000007812 */ /* 0x000fe200078efcff */
[----:B------:R-:W-:Y:S06]  /*29e0*/  BRA `(.L_x_116) ;  /* 0x0000000000147947 */ /* 0x000fec0003800000 */
.L_x_110:
[----:B------:R-:W-:Y:S01]  /*29f0*/  LOP3.LUT R0, R31, 0x80000000, R0, 0x48, !PT ;  /* 0x800000001f007812 */ /* 0x000fe200078e4800 */
[----:B------:R-:W-:Y:S06]  /*2a00*/  BRA `(.L_x_116) ;  /* 0x00000000000c7947 */ /* 0x000fec0003800000 */
.L_x_109:
[----:B------:R-:W0:Y:S01]  /*2a10*/  MUFU.RSQ R0, -QNAN ;  /* 0xffc0000000007908 */ /* 0x000e220000001400 */
[----:B------:R-:W-:Y:S05]  /*2a20*/  BRA `(.L_x_116) ;  /* 0x0000000000047947 */ /* 0x000fea0003800000 */
.L_x_108:
[----:B------:R-:W-:-:S07]  /*2a30*/  FADD.FTZ R0, R0, R6 ;  /* 0x0000000600007221 */ /* 0x000fce0000010000 */
.L_x_116:
[----:B------:R-:W-:Y:S05]  /*2a40*/  BSYNC.RECONVERGENT B3 ;  /* 0x0000000000037941 */ /* 0x000fea0003800200 */
.L_x_106:
[----:B------:R-:W-:Y:S01]  /*2a50*/  HFMA2 R25, -RZ, RZ, 0, 0 ;  /* 0x00000000ff197431 */ /* 0x000fe200000001ff */
[----:B------:R-:W-:-:S04]  /*2a60*/  MOV R24, R22 ;  /* 0x0000001600187202 */ /* 0x000fc80000000f00 */
[----:B0-----:R-:W-:Y:S05]  /*2a70*/  RET.REL.NODEC R24 `(_Z24depthwise_input_backwardiiiiiiiPKiS0_S0_PKfS2_S2_Pf) ;  /* 0xffffffd418607950 */ /* 0x001fea0003c3ffff */
.L_x_117:
        /* <DEDUP_REMOVED lines=16> */
.L_x_154:


//--------------------- .text._Z24depthwise_conv3d_forwardiiiiiiPKiS0_S0_PKfS2_Pf --------------------------
	.section	.text._Z24depthwise_conv3d_forwardiiiiiiPKiS0_S0_PKfS2_Pf,"ax",@progbits
	.align	128
        .global         _Z24depthwise_conv3d_forwardiiiiiiPKiS0_S0_PKfS2_Pf
        .type           _Z24depthwise_conv3d_forwardiiiiiiPKiS0_S0_PKfS2_Pf,@function
        .size           _Z24depthwise_conv3d_forwardiiiiiiPKiS0_S0_PKfS2_Pf,(.L_x_155 - _Z24depthwise_conv3d_forwardiiiiiiPKiS0_S0_PKfS2_Pf)
        .other          _Z24depthwise_conv3d_forwardiiiiiiPKiS0_S0_PKfS2_Pf,@"STO_CUDA_ENTRY STV_DEFAULT"
_Z24depthwise_conv3d_forwardiiiiiiPKiS0_S0_PKfS2_Pf:
.text._Z24depthwise_conv3d_forwardiiiiiiPKiS0_S0_PKfS2_Pf:
[----:B------:R-:W-:Y:S08]  /*0000*/  LDC R1, c[0x0][0x37c] ;  /* 0x0000df00ff017b82 */ /* 0x000ff00000000800 */
[----:B------:R-:W0:Y:S08]  /*0010*/  S2UR UR4, SR_CTAID.X ;  /* 0x00000000000479c3 */ /* 0x000e300000002500 */
[----:B------:R-:W0:Y:S02]  /*0020*/  LDC R0, c[0x0][0x380] ;  /* 0x0000e000ff007b82 */ /* 0x000e240000000800 */
[----:B0-----:R-:W-:-:S13]  /*0030*/  ISETP.LE.AND P0, PT, R0, UR4, PT ;  /* 0x0000000400007c0c */ /* 0x001fda000bf03270 */
[----:B------:R-:W-:Y:S05]  /*0040*/  @P0 EXIT ;  /* 0x000000000000094d */ /* 0x000fea0003800000 */
[----:B------:R-:W0:Y:S01]  /*0050*/  S2R R7, SR_TID.X ;  /* 0x0000000000077919 */ /* 0x000e220000002100 */
[----:B------:R-:W1:Y:S01]  /*0060*/  LDC.64 R4, c[0x0][0x388] ;  /* 0x0000e200ff047b82 */ /* 0x000e620000000a00 */
[----:B------:R-:W1:Y:S01]  /*0070*/  LDCU UR11, c[0x0][0x390] ;  /* 0x00007200ff0b77ac */ /* 0x000e620008000800 */
[----:B------:R-:W2:Y:S06]  /*0080*/  LDCU.64 UR8, c[0x0][0x398] ;  /* 0x00007300ff0877ac */ /* 0x000eac0008000a00 */
[----:B------:R-:W0:Y:S01]  /*0090*/  S2UR UR5, SR_CTAID.Y ;  /* 0x00000000000579c3 */ /* 0x000e220000002600 */
[----:B------:R-:W3:Y:S01]  /*00a0*/  LDCU.64 UR6, c[0x0][0x3a8] ;  /* 0x00007500ff0677ac */ /* 0x000ee20008000a00 */
[----:B------:R-:W4:Y:S06]  /*00b0*/  LDCU.64 UR12, c[0x0][0x358] ;  /* 0x00006b00ff0c77ac */ /* 0x000f2c0008000a00 */
[----:B------:R-:W0:Y:S01]  /*00c0*/  LDC R6, c[0x0][0x360] ;  /* 0x0000d800ff067b82 */ /* 0x000e220000000800 */
[----:B------:R-:W5:Y:S01]  /*00d0*/  LDCU UR10, c[0x0][0x374] ;  /* 0x00006e80ff0a77ac */ /* 0x000f620008000800 */
[----:B--2---:R-:W-:Y:S01]  /*00e0*/  UIADD3 UR8, UP0, UPT, UR8, 0x8, URZ ;  /* 0x0000000808087890 */ /* 0x004fe2000ff1e0ff */
[----:B-1----:R-:W-:Y:S01]  /*00f0*/  IMAD R5, R5, UR11, RZ ;  /* 0x0000000b05057c24 */ /* 0x002fe2000f8e02ff */
[----:B---3--:R-:W-:-:S03]  /*0100*/  UIADD3 UR6, UP1, UPT, UR6, 0x8, URZ ;  /* 0x0000000806067890 */ /* 0x008fc6000ff3e0ff */
[----:B------:R-:W-:Y:S01]  /*0110*/  IMAD R4, R5, R4, RZ ;  /* 0x0000000405047224 */ /* 0x000fe200078e02ff */
[----:B------:R-:W-:Y:S02]  /*0120*/  UIADD3.X UR9, UPT, UPT, URZ, UR9, URZ, UP0, !UPT ;  /* 0x00000009ff097290 */ /* 0x000fe400087fe4ff */
[----:B------:R-:W-:Y:S01]  /*0130*/  UIADD3.X UR7, UPT, UPT, URZ, UR7, URZ, UP1, !UPT ;  /* 0x00000007ff077290 */ /* 0x000fe20008ffe4ff */
[C---:B0-----:R-:W-:Y:S02]  /*0140*/  IMAD R7, R6.reuse, UR5, R7 ;  /* 0x0000000506077c24 */ /* 0x041fe4000f8e0207 */
[----:B----45:R-:W-:-:S09]  /*0150*/  IMAD R6, R6, UR10, RZ ;  /* 0x0000000a06067c24 */ /* 0x030fd2000f8e02ff */
.L_x_140:
[----:B------:R-:W-:Y:S01]  /*0160*/  ISETP.GE.AND P0, PT, R7, R4, PT ;  /* 0x000000040700720c */ /* 0x000fe20003f06270 */
[----:B------:R-:W0:Y:S01]  /*0170*/  LDCU UR10, c[0x0][0x38c] ;  /* 0x00007180ff0a77ac */ /* 0x000e220008000800 */
[----:B------:R-:W-:Y:S11]  /*0180*/  BSSY.RECONVERGENT B0, `(.L_x_118) ;  /* 0x0000130000007945 */ /* 0x000ff60003800200 */
[----:B--2345:R-:W-:Y:S05]  /*0190*/  @P0 BRA `(.L_x_119) ;  /* 0x0000001000b80947 */ /* 0x03cfea0003800000 */
[----:B------:R-:W1:Y:S01]  /*01a0*/  LDC R9, c[0x0][0x388] ;  /* 0x0000e200ff097b82 */ /* 0x000e620000000800 */
[----:B------:R-:W-:Y:S01]  /*01b0*/  MOV R8, R7 ;  /* 0x0000000700087202 */ /* 0x000fe20000000f00 */
[----:B-1----:R-:W-:-:S07]  /*01c0*/  IMAD R9, R9, UR4, RZ ;  /* 0x0000000409097c24 */ /* 0x002fce000f8e02ff */
.L_x_139:
[-C--:B------:R-:W-:Y:S01]  /*01d0*/  IABS R11, R5.reuse ;  /* 0x00000005000b7213 */ /* 0x080fe20000000000 */
[----:B-1234-:R-:W1:Y:S01]  /*01e0*/  LDC R17, c[0x0][0x390] ;  /* 0x0000e400ff117b82 */ /* 0x01ee620000000800 */
[----:B------:R-:W-:Y:S02]  /*01f0*/  IABS R12, R8 ;  /* 0x00000008000c7213 */ /* 0x000fe40000000000 */
[----:B------:R-:W2:Y:S01]  /*0200*/  I2F.RP R0, R11 ;  /* 0x0000000b00007306 */ /* 0x000ea20000209400 */
[----:B------:R-:W-:-:S07]  /*0210*/  IABS R14, R5 ;  /* 0x00000005000e7213 */ /* 0x000fce0000000000 */
[----:B--2---:R-:W2:Y:S02]  /*0220*/  MUFU.RCP R0, R0 ;  /* 0x0000000000007308 */ /* 0x004ea40000001000 */
[----:B--2---:R-:W-:-:S06]  /*0230*/  IADD3 R2, PT, PT, R0, 0xffffffe, RZ ;  /* 0x0ffffffe00027810 */ /* 0x004fcc0007ffe0ff */
[----:B------:R2:W3:Y:S02]  /*0240*/  F2I.FTZ.U32.TRUNC.NTZ R3, R2 ;  /* 0x0000000200037305 */ /* 0x0004e4000021f000 */
[----:B--2---:R-:W-:Y:S01]  /*0250*/  HFMA2 R2, -RZ, RZ, 0, 0 ;  /* 0x00000000ff027431 */ /* 0x004fe200000001ff */
[----:B---3--:R-:W-:-:S05]  /*0260*/  IADD3 R10, PT, PT, RZ, -R3, RZ ;  /* 0x80000003ff0a7210 */ /* 0x008fca0007ffe0ff */
[----:B------:R-:W-:Y:S01]  /*0270*/  IMAD R13, R10, R11, RZ ;  /* 0x0000000b0a0d7224 */ /* 0x000fe200078e02ff */
[----:B------:R-:W-:-:S03]  /*0280*/  MOV R10, R12 ;  /* 0x0000000c000a7202 */ /* 0x000fc60000000f00 */
[----:B------:R-:W-:-:S04]  /*0290*/  IMAD.HI.U32 R3, R3, R13, R2 ;  /* 0x0000000d03037227 */ /* 0x000fc800078e0002 */
[----:B------:R-:W-:Y:S02]  /*02a0*/  IMAD.MOV R13, RZ, RZ, -R14 ;  /* 0x000000ffff0d7224 */ /* 0x000fe400078e0a0e */
        /* <DEDUP_REMOVED lines=8> */
[----:B------:R-:W-:-:S02]  /*0330*/  ISETP.GE.AND P2, PT, R2, RZ, PT ;  /* 0x000000ff0200720c */ /* 0x000fc40003f46270 */
[----:B------:R-:W2:Y:S05]  /*0340*/  LDC.64 R2, c[0x0][0x3a0] ;  /* 0x0000e800ff027b82 */ /* 0x000eaa0000000a00 */
[----:B------:R-:W-:-:S04]  /*0350*/  @P0 IADD3 R0, PT, PT, R0, 0x1, RZ ;  /* 0x0000000100000810 */ /* 0x000fc80007ffe0ff */
[----:B------:R-:W-:-:S05]  /*0360*/  MOV R10, R0 ;  /* 0x00000000000a7202 */ /* 0x000fca0000000f00 */
[----:B------:R-:W-:Y:S01]  /*0370*/  @!P2 IMAD.MOV R10, RZ, RZ, -R10 ;  /* 0x000000ffff0aa224 */ /* 0x000fe200078e0a0a */
[----:B------:R-:W-:-:S04]  /*0380*/  @!P1 LOP3.LUT R10, RZ, R5, RZ, 0x33, !PT ;  /* 0x00000005ff0a9212 */ /* 0x000fc800078e33ff */
[----:B------:R-:W-:-:S05]  /*0390*/  IADD3 R27, PT, PT, R9, R10, RZ ;  /* 0x0000000a091b7210 */ /* 0x000fca0007ffe0ff */
[----:B--2---:R-:W-:-:S05]  /*03a0*/  IMAD.WIDE R2, R27, 0x4, R2 ;  /* 0x000000041b027825 */ /* 0x004fca00078e0202 */
[----:B------:R2:W3:Y:S01]  /*03b0*/  LDG.E R0, desc[UR12][R2.64] ;  /* 0x0000000c02007981 */ /* 0x0004e2000c1e1900 */
[----:B-1---5:R-:W-:Y:S01]  /*03c0*/  IABS R15, R17 ;  /* 0x00000011000f7213 */ /* 0x022fe20000000000 */
[----:B------:R-:W-:Y:S01]  /*03d0*/  BSSY.RECONVERGENT B1, `(.L_x_120) ;  /* 0x0000107000017945 */ /* 0x000fe20003800200 */
[----:B------:R-:W-:Y:S02]  /*03e0*/  IADD3 R10, PT, PT, -R10, RZ, RZ ;  /* 0x000000ff0a0a7210 */ /* 0x000fe40007ffe1ff */
[----:B------:R-:W1:Y:S03]  /*03f0*/  I2F.RP R11, R15 ;  /* 0x0000000f000b7306 */ /* 0x000e660000209400 */
[----:B------:R-:W-:-:S05]  /*0400*/  IMAD R10, R5, R10, R8 ;  /* 0x0000000a050a7224 */ /* 0x000fca00078e0208 */
[----:B--2---:R-:W-:Y:S01]  /*0410*/  IABS R2, R10 ;  /* 0x0000000a00027213 */ /* 0x004fe20000000000 */
[----:B-1----:R-:W1:Y:S02]  /*0420*/  MUFU.RCP R11, R11 ;  /* 0x0000000b000b7308 */ /* 0x002e640000001000 */
[----:B-1----:R-:W-:-:S06]  /*0430*/  IADD3 R12, PT, PT, R11, 0xffffffe, RZ ;  /* 0x0ffffffe0b0c7810 */ /* 0x002fcc0007ffe0ff */
[----:B------:R1:W2:Y:S02]  /*0440*/  F2I.FTZ.U32.TRUNC.NTZ R13, R12 ;  /* 0x0000000c000d7305 */ /* 0x0002a4000021f000 */
[----:B-1----:R-:W-:Y:S01]  /*0450*/  IMAD.MOV.U32 R12, RZ, RZ, RZ ;  /* 0x000000ffff0c7224 */ /* 0x002fe200078e00ff */
[----:B--2---:R-:W-:-:S05]  /*0460*/  IADD3 R14, PT, PT, RZ, -R13, RZ ;  /* 0x8000000dff0e7210 */ /* 0x004fca0007ffe0ff */
[----:B------:R-:W-:-:S04]  /*0470*/  IMAD R3, R14, R15, RZ ;  /* 0x0000000f0e037224 */ /* 0x000fc800078e02ff */
        /* <DEDUP_REMOVED lines=12> */
[----:B------:R-:W-:Y:S01]  /*0540*/  @!P0 IMAD.MOV R11, RZ, RZ, -R11 ;  /* 0x000000ffff0b8224 */ /* 0x000fe200078e0a0b */
[----:B------:R-:W-:Y:S02]  /*0550*/  @!P2 LOP3.LUT R11, RZ, R17, RZ, 0x33, !PT ;  /* 0x00000011ff0ba212 */ /* 0x000fe400078e33ff */
[----:B---3--:R-:W-:-:S13]  /*0560*/  ISETP.GE.AND P1, PT, R0, 0x1, PT ;  /* 0x000000010000780c */ /* 0x008fda0003f26270 */
[----:B------:R-:W-:Y:S05]  /*0570*/  @!P1 BRA `(.L_x_121) ;  /* 0x0000000c00b09947 */ /* 0x000fea0003800000 */
[----:B------:R-:W1:Y:S01]  /*0580*/  LDC.64 R16, c[0x0][0x3c0] ;  /* 0x0000f000ff107b82 */ /* 0x000e620000000a00 */
[----:B------:R-:W-:Y:S01]  /*0590*/  IMAD R3, R5, R9, R8 ;  /* 0x0000000905037224 */ /* 0x000fe200078e0208 */
[----:B------:R-:W2:Y:S03]  /*05a0*/  LDCU UR5, c[0x0][0x394] ;  /* 0x00007280ff0577ac */ /* 0x000ea60008000800 */
[----:B-1----:R-:W-:-:S05]  /*05b0*/  IMAD.WIDE R16, R3, 0x4, R16 ;  /* 0x0000000403107825 */ /* 0x002fca00078e0210 */
[----:B------:R1:W5:Y:S01]  /*05c0*/  LDG.E R15, desc[UR12][R16.64] ;  /* 0x0000000c100f7981 */ /* 0x000362000c1e1900 */
[C---:B------:R-:W-:Y:S01]  /*05d0*/  ISETP.GE.U32.AND P0, PT, R0.reuse, 0x4, PT ;  /* 0x000000040000780c */ /* 0x040fe20003f06070 */
[----:B--2---:R-:W-:Y:S01]  /*05e0*/  IMAD R27, R27, UR5, RZ ;  /* 0x000000051b1b7c24 */ /* 0x004fe2000f8e02ff */
[----:B------:R-:W-:Y:S01]  /*05f0*/  BSSY.RECONVERGENT B2, `(.L_x_122) ;  /* 0x0000082000027945 */ /* 0x000fe20003800200 */
[----:B------:R-:W-:Y:S02]  /*0600*/  I2FP.F32.U32 R22, R0 ;  /* 0x0000000000167245 */ /* 0x000fe40000201000 */
[----:B------:R-:W-:Y:S02]  /*0610*/  LOP3.LUT R12, R0, 0x3, RZ, 0xc0, !PT ;  /* 0x00000003000c7812 */ /* 0x000fe400078ec0ff */
[----:B------:R-:W-:-:S06]  /*0620*/  MOV R26, RZ ;  /* 0x000000ff001a7202 */ /* 0x000fcc0000000f00 */
[----:B-1----:R-:W-:Y:S05]  /*0630*/  @!P0 BRA `(.L_x_123) ;  /* 0x0000000400f48947 */ /* 0x002fea0003800000 */
[----:B------:R-:W-:Y:S02]  /*0640*/  LOP3.LUT R26, R0, 0x7ffffffc, RZ, 0xc0, !PT ;  /* 0x7ffffffc001a7812 */ /* 0x000fe400078ec0ff */
[----:B------:R-:W-:Y:S02]  /*0650*/  MOV R28, R27 ;  /* 0x0000001b001c7202 */ /* 0x000fe40000000f00 */
[----:B------:R-:W-:-:S07]  /*0660*/  IADD3 R29, PT, PT, -R26, RZ, RZ ;  /* 0x000000ff1a1d7210 */ /* 0x000fce0007ffe1ff */
.L_x_132:
[----:B------:R-:W-:Y:S01]  /*0670*/  MOV R18, UR8 ;  /* 0x0000000800127c02 */ /* 0x000fe20008000f00 */
[----:B------:R-:W-:Y:S01]  /*0680*/  IMAD.U32 R19, RZ, RZ, UR9 ;  /* 0x00000009ff137e24 */ /* 0x000fe2000f8e00ff */
[----:B------:R-:W-:Y:S01]  /*0690*/  MOV R20, UR6 ;  /* 0x0000000600147c02 */ /* 0x000fe20008000f00 */
[----:B-1----:R-:W1:Y:S01]  /*06a0*/  LDC R23, c[0x0][0x384] ;  /* 0x0000e100ff177b82 */ /* 0x002e620000000800 */
[----:B------:R-:W-:Y:S01]  /*06b0*/  MOV R21, UR7 ;  /* 0x0000000700157c02 */ /* 0x000fe20008000f00 */
[----:B------:R-:W-:-:S04]  /*06c0*/  IMAD.WIDE R18, R28, 0x4, R18 ;  /* 0x000000041c127825 */ /* 0x000fc800078e0212 */
[----:B------:R-:W-:Y:S01]  /*06d0*/  IMAD.WIDE R20, R28, 0x4, R20 ;  /* 0x000000041c147825 */ /* 0x000fe200078e0214 */
[----:B------:R-:W1:Y:S01]  /*06e0*/  LDG.E R0, desc[UR12][R18.64+-0x8] ;  /* 0xfffff80c12007981 */ /* 0x000e62000c1e1900 */
[----:B------:R-:W2:Y:S03]  /*06f0*/  LDC.64 R2, c[0x0][0x3b8] ;  /* 0x0000ee00ff027b82 */ /* 0x000ea60000000a00 */
[----:B------:R-:W3:Y:S05]  /*0700*/  LDG.E R13, desc[UR12][R20.64+-0x8] ;  /* 0xfffff80c140d7981 */ /* 0x000eea000c1e1900 */
[----:B------:R-:W4:Y:S01]  /*0710*/  LDC.64 R24, c[0x0][0x3b0] ;  /* 0x0000ec00ff187b82 */ /* 0x000f220000000a00 */
[----:B-1----:R-:W-:-:S02]  /*0720*/  IMAD R0, R23, UR4, R0 ;  /* 0x0000000417007c24 */ /* 0x002fc4000f8e0200 */
[----:B---3--:R-:W-:Y:S02]  /*0730*/  IMAD R23, R5, R13, R10 ;  /* 0x0000000d05177224 */ /* 0x008fe400078e020a */
[----:B0-----:R-:W-:Y:S02]  /*0740*/  IMAD R13, R0, UR10, R11 ;  /* 0x0000000a000d7c24 */ /* 0x001fe4000f8e020b */
[----:B--2---:R-:W-:-:S04]  /*0750*/  IMAD.WIDE R2, R23, 0x4, R2 ;  /* 0x0000000417027825 */ /* 0x004fc800078e0202 */
[----:B----4-:R-:W-:Y:S02]  /*0760*/  IMAD.WIDE R24, R13, 0x4, R24 ;  /* 0x000000040d187825 */ /* 0x010fe400078e0218 */
[----:B------:R-:W2:Y:S04]  /*0770*/  LDG.E R3, desc[UR12][R2.64] ;  /* 0x0000000c02037981 */ /* 0x000ea8000c1e1900 */
[----:B------:R-:W2:Y:S01]  /*0780*/  LDG.E R24, desc[UR12][R24.64] ;  /* 0x0000000c18187981 */ /* 0x000ea2000c1e1900 */
[----:B------:R-:W0:Y:S01]  /*0790*/  MUFU.RCP R13, R22 ;  /* 0x00000016000d7308 */ /* 0x000e220000001000 */
[----:B------:R-:W-:Y:S01]  /*07a0*/  IADD3 R29, PT, PT, R29, 0x4, RZ ;  /* 0x000000041d1d7810 */ /* 0x000fe20007ffe0ff */
[----:B------:R-:W-:Y:S03]  /*07b0*/  BSSY.RECONVERGENT B3, `(.L_x_124) ;  /* 0x000000d000037945 */ /* 0x000fe60003800200 */
[----:B------:R-:W-:Y:S01]  /*07c0*/  ISETP.NE.AND P2, PT, R29, RZ, PT ;  /* 0x000000ff1d00720c */ /* 0x000fe20003f45270 */
[----:B0-----:R-:W-:-:S04]  /*07d0*/  FFMA R0, -R22, R13, 1 ;  /* 0x3f80000016007423 */ /* 0x001fc8000000010d */
[----:B------:R-:W-:Y:S01]  /*07e0*/  FFMA R0, R13, R0, R13 ;  /* 0x000000000d007223 */ /* 0x000fe2000000000d */
[----:B--2---:R-:W-:-:S04]  /*07f0*/  FMUL R3, R24, R3 ;  /* 0x0000000318037220 */ /* 0x004fc80000400000 */
[----:B------:R-:W0:Y:S01]  /*0800*/  FCHK P0, R3, R22 ;  /* 0x0000001603007302 */ /* 0x000e220000000000 */
[----:B------:R-:W-:-:S04]  /*0810*/  FFMA R13, R3, R0, RZ ;  /* 0x00000000030d7223 */ /* 0x000fc800000000ff */
[----:B------:R-:W-:-:S04]  /*0820*/  FFMA R14, -R22, R13, R3 ;  /* 0x0000000d160e7223 */ /* 0x000fc80000000103 */
[----:B------:R-:W-:Y:S01]  /*0830*/  FFMA R0, R0, R14, R13 ;  /* 0x0000000e00007223 */ /* 0x000fe2000000000d */
[----:B0-----:R-:W-:Y:S06]  /*0840*/  @!P0 BRA `(.L_x_125) ;  /* 0x00000000000c8947 */ /* 0x001fec0003800000 */
[----:B------:R-:W-:Y:S02]  /*0850*/  MOV R0, R22 ;  /* 0x0000001600007202 */ /* 0x000fe40000000f00 */
[----:B------:R-:W-:-:S07]  /*0860*/  MOV R2, 0x880 ;  /* 0x0000088000027802 */ /* 0x000fce0000000f00 */
[----:B-----5:R-:W-:Y:S05]  /*0870*/  CALL.REL.NOINC `($__internal_2_$__cuda_sm3x_div_rn_noftz_f32_slowpath) ;  /* 0x0000000c001c7944 */ /* 0x020fea0003c00000 */
.L_x_125:
[----:B------:R-:W-:Y:S05]  /*0880*/  BSYNC.RECONVERGENT B3 ;  /* 0x0000000000037941 */ /* 0x000fea0003800200 */
.L_x_124:
[----:B-----5:R-:W-:Y:S01]  /*0890*/  FADD R15, R0, R15 ;  /* 0x0000000f000f7221 */ /* 0x020fe20000000000 */
[----:B------:R-:W0:Y:S04]  /*08a0*/  LDC R23, c[0x0][0x384] ;  /* 0x0000e100ff177b82 */ /* 0x000e280000000800 */
[----:B------:R1:W-:Y:S04]  /*08b0*/  STG.E desc[UR12][R16.64], R15 ;  /* 0x0000000f10007986 */ /* 0x0003e8000c10190c */
[----:B------:R-:W0:Y:S01]  /*08c0*/  LDG.E R0, desc[UR12][R18.64+-0x4] ;  /* 0xfffffc0c12007981 */ /* 0x000e22000c1e1900 */
[----:B------:R-:W2:Y:S03]  /*08d0*/  LDC.64 R2, c[0x0][0x3b8] ;  /* 0x0000ee00ff027b82 */ /* 0x000ea60000000a00 */
[----:B------:R-:W3:Y:S05]  /*08e0*/  LDG.E R13, desc[UR12][R20.64+-0x4] ;  /* 0xfffffc0c140d7981 */ /* 0x000eea000c1e1900 */
[----:B------:R-:W4:Y:S01]  /*08f0*/  LDC.64 R24, c[0x0][0x3b0] ;  /* 0x0000ec00ff187b82 */ /* 0x000f220000000a00 */
[----:B0-----:R-:W-:-:S02]  /*0900*/  IMAD R0, R23, UR4, R0 ;  /* 0x0000000417007c24 */ /* 0x001fc4000f8e0200 */
[----:B---3--:R-:W-:Y:S02]  /*0910*/  IMAD R23, R5, R13, R10 ;  /* 0x0000000d05177224 */ /* 0x008fe400078e020a */
[----:B------:R-:W-:Y:S02]  /*0920*/  IMAD R13, R0, UR10, R11 ;  /* 0x0000000a000d7c24 */ /* 0x000fe4000f8e020b */
[----:B--2---:R-:W-:-:S04]  /*0930*/  IMAD.WIDE R2, R23, 0x4, R2 ;  /* 0x0000000417027825 */ /* 0x004fc800078e0202 */
[----:B----4-:R-:W-:Y:S02]  /*0940*/  IMAD.WIDE R24, R13, 0x4, R24 ;  /* 0x000000040d187825 */ /* 0x010fe400078e0218 */
[----:B------:R-:W2:Y:S04]  /*0950*/  LDG.E R3, desc[UR12][R2.64] ;  /* 0x0000000c02037981 */ /* 0x000ea8000c1e1900 */
[----:B------:R-:W2:Y:S01]  /*0960*/  LDG.E R24, desc[UR12][R24.64] ;  /* 0x0000000c18187981 */ /* 0x000ea2000c1e1900 */
[----:B------:R-:W0:Y:S01]  /*0970*/  MUFU.RCP R13, R22 ;  /* 0x00000016000d7308 */ /* 0x000e220000001000 */
[----:B------:R-:W-:Y:S01]  /*0980*/  BSSY.RECONVERGENT B3, `(.L_x_126) ;  /* 0x000000c000037945 */ /* 0x000fe20003800200 */
[----:B0-----:R-:W-:-:S04]  /*0990*/  FFMA R0, -R22, R13, 1 ;  /* 0x3f80000016007423 */ /* 0x001fc8000000010d */
[----:B------:R-:W-:Y:S01]  /*09a0*/  FFMA R0, R13, R0, R13 ;  /* 0x000000000d007223 */ /* 0x000fe2000000000d */
[----:B--2---:R-:W-:-:S04]  /*09b0*/  FMUL R3, R24, R3 ;  /* 0x0000000318037220 */ /* 0x004fc80000400000 */
[----:B------:R-:W0:Y:S01]  /*09c0*/  FCHK P0, R3, R22 ;  /* 0x0000001603007302 */ /* 0x000e220000000000 */
[----:B------:R-:W-:-:S04]  /*09d0*/  FFMA R13, R0, R3, RZ ;  /* 0x00000003000d7223 */ /* 0x000fc800000000ff */
[----:B------:R-:W-:-:S04]  /*09e0*/  FFMA R14, -R22, R13, R3 ;  /* 0x0000000d160e7223 */ /* 0x000fc80000000103 */
[----:B------:R-:W-:Y:S01]  /*09f0*/  FFMA R0, R0, R14, R13 ;  /* 0x0000000e00007223 */ /* 0x000fe2000000000d */
[----:B01----:R-:W-:Y:S06]  /*0a00*/  @!P0 BRA `(.L_x_127) ;  /* 0x00000000000c8947 */ /* 0x003fec0003800000 */
[----:B------:R-:W-:Y:S02]  /*0a10*/  MOV R0, R22 ;  /* 0x0000001600007202 */ /* 0x000fe40000000f00 */
[----:B------:R-:W-:-:S07]  /*0a20*/  MOV R2, 0xa40 ;  /* 0x00000a4000027802 */ /* 0x000fce0000000f00 */
[----:B------:R-:W-:Y:S05]  /*0a30*/  CALL.REL.NOINC `($__internal_2_$__cuda_sm3x_div_rn_noftz_f32_slowpath) ;  /* 0x0000000800ac7944 */ /* 0x000fea0003c00000 */
.L_x_127:
[----:B------:R-:W-:Y:S05]  /*0a40*/  BSYNC.RECONVERGENT B3 ;  /* 0x0000000000037941 */ /* 0x000fea0003800200 */
.L_x_126:
[----:B------:R-:W-:Y:S01]  /*0a50*/  FADD R15, R15, R0 ;  /* 0x000000000f0f7221 */ /* 0x000fe20000000000 */
        /* <DEDUP_REMOVED lines=23> */
[----:B------:R-:W-:Y:S01]  /*0bd0*/  IMAD.MOV.U32 R0, RZ, RZ, R22 ;  /* 0x000000ffff007224 */ /* 0x000fe200078e0016 */
[----:B------:R-:W-:-:S07]  /*0be0*/  MOV R2, 0xc00 ;  /* 0x00000c0000027802 */ /* 0x000fce0000000f00 */
[----:B------:R-:W-:Y:S05]  /*0bf0*/  CALL.REL.NOINC `($__internal_2_$__cuda_sm3x_div_rn_noftz_f32_slowpath) ;  /* 0x00000008003c7944 */ /* 0x000fea0003c00000 */
.L_x_129:
[----:B------:R-:W-:Y:S05]  /*0c00*/  BSYNC.RECONVERGENT B3 ;  /* 0x0000000000037941 */ /* 0x000fea0003800200 */
.L_x_128:
        /* <DEDUP_REMOVED lines=27> */
.L_x_131:
[----:B------:R-:W-:Y:S05]  /*0dc0*/  BSYNC.RECONVERGENT B3 ;  /* 0x0000000000037941 */ /* 0x000fea0003800200 */
.L_x_130:
[----:B------:R-:W-:Y:S01]  /*0dd0*/  FADD R15, R15, R0 ;  /* 0x000000000f0f7221 */ /* 0x000fe20000000000 */
[----:B------:R-:W-:-:S04]  /*0de0*/  IADD3 R28, PT, PT, R28, 0x4, RZ ;  /* 0x000000041c1c7810 */ /* 0x000fc80007ffe0ff */
[----:B------:R1:W-:Y:S01]  /*0df0*/  STG.E desc[UR12][R16.64], R15 ;  /* 0x0000000f10007986 */ /* 0x0003e2000c10190c */
[----:B------:R-:W-:Y:S05]  /*0e00*/  @P2 BRA `(.L_x_132) ;  /* 0xfffffff800182947 */ /* 0x000fea000383ffff */
.L_x_123:
[----:B0-----:R-:W-:Y:S05]  /*0e10*/  BSYNC.RECONVERGENT B2 ;  /* 0x0000000000027941 */ /* 0x001fea0003800200 */
.L_x_122:
[----:B------:R-:W-:-:S13]  /*0e20*/  ISETP.NE.AND P0, PT, R12, RZ, PT ;  /* 0x000000ff0c00720c */ /* 0x000fda0003f05270 */
[----:B------:R-:W-:Y:S05]  /*0e30*/  @!P0 BRA `(.L_x_121) ;  /* 0x0000000400808947 */ /* 0x000fea0003800000 */
[----:B------:R-:W0:Y:S01]  /*0e40*/  LDC.64 R20, c[0x0][0x398] ;  /* 0x0000e600ff147b82 */ /* 0x000e220000000a00 */
[----:B------:R-:W-:Y:S01]  /*0e50*/  IADD3 R27, PT, PT, R27, R26, RZ ;  /* 0x0000001a1b1b7210 */ /* 0x000fe20007ffe0ff */
[----:B------:R-:W2:Y:S06]  /*0e60*/  LDCU UR5, c[0x0][0x38c] ;  /* 0x00007180ff0577ac */ /* 0x000eac0008000800 */
[----:B------:R-:W3:Y:S08]  /*0e70*/  LDC.64 R18, c[0x0][0x3a8] ;  /* 0x0000ea00ff127b82 */ /* 0x000ef00000000a00 */
[----:B------:R-:W4:Y:S01]  /*0e80*/  LDC R23, c[0x0][0x384] ;  /* 0x0000e100ff177b82 */ /* 0x000f220000000800 */
[----:B0-----:R-:W-:-:S07]  /*0e90*/  IMAD.WIDE R20, R27, 0x4, R20 ;  /* 0x000000041b147825 */ /* 0x001fce00078e0214 */
[----:B------:R-:W0:Y:S01]  /*0ea0*/  LDC.64 R24, c[0x0][0x3b8] ;  /* 0x0000ee00ff187b82 */ /* 0x000e220000000a00 */
[----:B------:R-:W4:Y:S01]  /*0eb0*/  LDG.E R0, desc[UR12][R20.64] ;  /* 0x0000000c14007981 */ /* 0x000f22000c1e1900 */
[----:B---3--:R-:W-:-:S06]  /*0ec0*/  IMAD.WIDE R18, R27, 0x4, R18 ;  /* 0x000000041b127825 */ /* 0x008fcc00078e0212 */
[----:B------:R-:W3:Y:S01]  /*0ed0*/  LDC.64 R2, c[0x0][0x3b0] ;  /* 0x0000ec00ff027b82 */ /* 0x000ee20000000a00 */
[----:B------:R-:W2:Y:S01]  /*0ee0*/  LDG.E R13, desc[UR12][R18.64] ;  /* 0x0000000c120d7981 */ /* 0x000ea2000c1e1900 */
[----:B----4-:R-:W-:Y:S02]  /*0ef0*/  IMAD R0, R23, UR4, R0 ;  /* 0x0000000417007c24 */ /* 0x010fe4000f8e0200 */
[----:B--2---:R-:W-:Y:S02]  /*0f00*/  IMAD R23, R5, R13, R10 ;  /* 0x0000000d05177224 */ /* 0x004fe400078e020a */
[----:B------:R-:W-:Y:S02]  /*0f10*/  IMAD R13, R0, UR5, R11 ;  /* 0x00000005000d7c24 */ /* 0x000fe4000f8e020b */
[----:B0-----:R-:W-:-:S04]  /*0f20*/  IMAD.WIDE R24, R23, 0x4, R24 ;  /* 0x0000000417187825 */ /* 0x001fc800078e0218 */
[----:B---3--:R-:W-:Y:S02]  /*0f30*/  IMAD.WIDE R2, R13, 0x4, R2 ;  /* 0x000000040d027825 */ /* 0x008fe400078e0202 */
        /* <DEDUP_REMOVED lines=14> */
[----:B-1---5:R-:W-:Y:S05]  /*1020*/  CALL.REL.NOINC `($__internal_2_$__cuda_sm3x_div_rn_noftz_f32_slowpath) ;  /* 0x0000000400307944 */ /* 0x022fea0003c00000 */
.L_x_134:
[----:B------:R-:W-:Y:S05]  /*1030*/  BSYNC.RECONVERGENT B2 ;  /* 0x0000000000027941 */ /* 0x000fea0003800200 */
.L_x_133:
[----:B-1---5:R-:W-:Y:S01]  /*1040*/  FADD R15, R0, R15 ;  /* 0x0000000f000f7221 */ /* 0x022fe20000000000 */
[----:B------:R-:W-:-:S04]  /*1050*/  ISETP.NE.AND P0, PT, R12, 0x1, PT ;  /* 0x000000010c00780c */ /* 0x000fc80003f05270 */
[----:B------:R2:W-:Y:S09]  /*1060*/  STG.E desc[UR12][R16.64], R15 ;  /* 0x0000000f10007986 */ /* 0x0005f2000c10190c */
[----:B------:R-:W-:Y:S05]  /*1070*/  @!P0 BRA `(.L_x_121) ;  /* 0x0000000000f08947 */ /* 0x000fea0003800000 */
[----:B------:R-:W3:Y:S01]  /*1080*/  LDG.E R0, desc[UR12][R20.64+0x4] ;  /* 0x0000040c14007981 */ /* 0x000ee2000c1e1900 */
[----:B------:R-:W3:Y:S01]  /*1090*/  LDC R23, c[0x0][0x384] ;  /* 0x0000e100ff177b82 */ /* 0x000ee20000000800 */
[----:B------:R-:W0:Y:S02]  /*10a0*/  LDCU UR5, c[0x0][0x38c] ;  /* 0x00007180ff0577ac */ /* 0x000e240008000800 */
[----:B------:R-:W4:Y:S05]  /*10b0*/  LDG.E R13, desc[UR12][R18.64+0x4] ;  /* 0x0000040c120d7981 */ /* 0x000f2a000c1e1900 */
[----:B------:R-:W1:Y:S08]  /*10c0*/  LDC.64 R24, c[0x0][0x3b8] ;  /* 0x0000ee00ff187b82 */ /* 0x000e700000000a00 */
[----:B------:R-:W5:Y:S01]  /*10d0*/  LDC.64 R2, c[0x0][0x3b0] ;  /* 0x0000ec00ff027b82 */ /* 0x000f620000000a00 */
[----:B---3--:R-:W-:-:S02]  /*10e0*/  IMAD R0, R23, UR4, R0 ;  /* 0x0000000417007c24 */ /* 0x008fc4000f8e0200 */
[----:B----4-:R-:W-:Y:S02]  /*10f0*/  IMAD R23, R5, R13, R10 ;  /* 0x0000000d05177224 */ /* 0x010fe400078e020a */
[----:B0-----:R-:W-:Y:S02]  /*1100*/  IMAD R13, R0, UR5, R11 ;  /* 0x00000005000d7c24 */ /* 0x001fe4000f8e020b */
[----:B-1----:R-:W-:-:S04]  /*1110*/  IMAD.WIDE R24, R23, 0x4, R24 ;  /* 0x0000000417187825 */ /* 0x002fc800078e0218 */
[----:B-----5:R-:W-:Y:S02]  /*1120*/  IMAD.WIDE R2, R13, 0x4, R2 ;  /* 0x000000040d027825 */ /* 0x020fe400078e0202 */
[----:B------:R-:W3:Y:S04]  /*1130*/  LDG.E R25, desc[UR12][R24.64] ;  /* 0x0000000c18197981 */ /* 0x000ee8000c1e1900 */
[----:B------:R-:W3:Y:S01]  /*1140*/  LDG.E R2, desc[UR12][R2.64] ;  /* 0x0000000c02027981 */ /* 0x000ee2000c1e1900 */
[----:B------:R-:W0:Y:S01]  /*1150*/  MUFU.RCP R13, R22 ;  /* 0x00000016000d7308 */ /* 0x000e220000001000 */
[----:B------:R-:W-:Y:S01]  /*1160*/  BSSY.RECONVERGENT B2, `(.L_x_135) ;  /* 0x000000c000027945 */ /* 0x000fe20003800200 */
[----:B0-----:R-:W-:-:S04]  /*1170*/  FFMA R0, -R22, R13, 1 ;  /* 0x3f80000016007423 */ /* 0x001fc8000000010d */
[----:B------:R-:W-:Y:S01]  /*1180*/  FFMA R0, R13, R0, R13 ;  /* 0x000000000d007223 */ /* 0x000fe2000000000d */
[----:B---3--:R-:W-:-:S04]  /*1190*/  FMUL R3, R2, R25 ;  /* 0x0000001902037220 */ /* 0x008fc80000400000 */
[----:B------:R-:W0:Y:S01]  /*11a0*/  FCHK P0, R3, R22 ;  /* 0x0000001603007302 */ /* 0x000e220000000000 */
[----:B------:R-:W-:-:S04]  /*11b0*/  FFMA R13, R0, R3, RZ ;  /* 0x00000003000d7223 */ /* 0x000fc800000000ff */
[----:B------:R-:W-:-:S04]  /*11c0*/  FFMA R14, -R22, R13, R3 ;  /* 0x0000000d160e7223 */ /* 0x000fc80000000103 */
[----:B------:R-:W-:Y:S01]  /*11d0*/  FFMA R0, R0, R14, R13 ;  /* 0x0000000e00007223 */ /* 0x000fe2000000000d */
[----:B0-----:R-:W-:Y:S06]  /*11e0*/  @!P0 BRA `(.L_x_136) ;  /* 0x00000000000c8947 */ /* 0x001fec0003800000 */
[----:B------:R-:W-:Y:S02]  /*11f0*/  MOV R0, R22 ;  /* 0x0000001600007202 */ /* 0x000fe40000000f00 */
[----:B------:R-:W-:-:S07]  /*1200*/  MOV R2, 0x1220 ;  /* 0x0000122000027802 */ /* 0x000fce0000000f00 */
[----:B--2---:R-:W-:Y:S05]  /*1210*/  CALL.REL.NOINC `($__internal_2_$__cuda_sm3x_div_rn_noftz_f32_slowpath) ;  /* 0x0000000000b47944 */ /* 0x004fea0003c00000 */
.L_x_136:
[----:B------:R-:W-:Y:S05]  /*1220*/  BSYNC.RECONVERGENT B2 ;  /* 0x0000000000027941 */ /* 0x000fea0003800200 */
.L_x_135:
[----:B--2---:R-:W-:Y:S01]  /*1230*/  FADD R15, R15, R0 ;  /* 0x000000000f0f7221 */ /* 0x004fe20000000000 */
[----:B------:R-:W-:-:S04]  /*1240*/  ISETP.NE.AND P0, PT, R12, 0x2, PT ;  /* 0x000000020c00780c */ /* 0x000fc80003f05270 */
[----:B------:R3:W-:Y:S09]  /*1250*/  STG.E desc[UR12][R16.64], R15 ;  /* 0x0000000f10007986 */ /* 0x0007f2000c10190c */
[----:B------:R-:W-:Y:S05]  /*1260*/  @!P0 BRA `(.L_x_121) ;  /* 0x0000000000748947 */ /* 0x000fea0003800000 */
[----:B------:R-:W2:Y:S01]  /*1270*/  LDG.E R20, desc[UR12][R20.64+0x8] ;  /* 0x0000080c14147981 */ /* 0x000ea2000c1e1900 */
[----:B------:R-:W2:Y:S01]  /*1280*/  LDC R23, c[0x0][0x384] ;  /* 0x0000e100ff177b82 */ /* 0x000ea20000000800 */
[----:B------:R-:W0:Y:S02]  /*1290*/  LDCU UR5, c[0x0][0x38c] ;  /* 0x00007180ff0577ac */ /* 0x000e240008000800 */
[----:B------:R-:W4:Y:S05]  /*12a0*/  LDG.E R18, desc[UR12][R18.64+0x8] ;  /* 0x0000080c12127981 */ /* 0x000f2a000c1e1900 */
[----:B------:R-:W1:Y:S08]  /*12b0*/  LDC.64 R12, c[0x0][0x3b8] ;  /* 0x0000ee00ff0c7b82 */ /* 0x000e700000000a00 */
[----:B------:R-:W5:Y:S01]  /*12c0*/  LDC.64 R2, c[0x0][0x3b0] ;  /* 0x0000ec00ff027b82 */ /* 0x000f620000000a00 */
[----:B--2---:R-:W-:-:S02]  /*12d0*/  IMAD R0, R23, UR4, R20 ;  /* 0x0000000417007c24 */ /* 0x004fc4000f8e0214 */
[----:B----4-:R-:W-:Y:S02]  /*12e0*/  IMAD R23, R5, R18, R10 ;  /* 0x0000001205177224 */ /* 0x010fe400078e020a */
[----:B0-----:R-:W-:Y:S02]  /*12f0*/  IMAD R11, R0, UR5, R11 ;  /* 0x00000005000b7c24 */ /* 0x001fe4000f8e020b */
[----:B-1----:R-:W-:-:S04]  /*1300*/  IMAD.WIDE R12, R23, 0x4, R12 ;  /* 0x00000004170c7825 */ /* 0x002fc800078e020c */
[----:B-----5:R-:W-:Y:S02]  /*1310*/  IMAD.WIDE R2, R11, 0x4, R2 ;  /* 0x000000040b027825 */ /* 0x020fe400078e0202 */
        /* <DEDUP_REMOVED lines=12> */
[----:B------:R-:W-:Y:S01]  /*13e0*/  IMAD.MOV.U32 R0, RZ, RZ, R22 ;  /* 0x000000ffff007224 */ /* 0x000fe200078e0016 */
[----:B------:R-:W-:-:S07]  /*13f0*/  MOV R2, 0x1410 ;  /* 0x0000141000027802 */ /* 0x000fce0000000f00 */
[----:B---3--:R-:W-:Y:S05]  /*1400*/  CALL.REL.NOINC `($__internal_2_$__cuda_sm3x_div_rn_noftz_f32_slowpath) ;  /* 0x0000000000387944 */ /* 0x008fea0003c00000 */
.L_x_138:
[----:B------:R-:W-:Y:S05]  /*1410*/  BSYNC.RECONVERGENT B2 ;  /* 0x0000000000027941 */ /* 0x000fea0003800200 */
.L_x_137:
[----:B---3--:R-:W-:-:S05]  /*1420*/  FADD R15, R15, R0 ;  /* 0x000000000f0f7221 */ /* 0x008fca0000000000 */
[----:B------:R4:W-:Y:S02]  /*1430*/  STG.E desc[UR12][R16.64], R15 ;  /* 0x0000000f10007986 */ /* 0x0009e4000c10190c */
.L_x_121:
[----:B0-----:R-:W-:Y:S05]  /*1440*/  BSYNC.RECONVERGENT B1 ;  /* 0x0000000000017941 */ /* 0x001fea0003800200 */
.L_x_120:
[----:B------:R-:W-:-:S04]  /*1450*/  IADD3 R8, PT, PT, R6, R8, RZ ;  /* 0x0000000806087210 */ /* 0x000fc80007ffe0ff */
[----:B------:R-:W-:-:S13]  /*1460*/  ISETP.GE.AND P0, PT, R8, R4, PT ;  /* 0x000000040800720c */ /* 0x000fda0003f06270 */
[----:B------:R-:W-:Y:S05]  /*1470*/  @!P0 BRA `(.L_x_139) ;  /* 0xffffffec00548947 */ /* 0x000fea000383ffff */
.L_x_119:
[----:B0-----:R-:W-:Y:S05]  /*1480*/  BSYNC.RECONVERGENT B0 ;  /* 0x0000000000007941 */ /* 0x001fea0003800200 */
.L_x_118:
[----:B------:R-:W0:Y:S01]  /*1490*/  LDCU UR5, c[0x0][0x370] ;  /* 0x00006e00ff0577ac */ /* 0x000e220008000800 */
[----:B------:R-:W1:Y:S01]  /*14a0*/  LDCU UR10, c[0x0][0x380] ;  /* 0x00007000ff0a77ac */ /* 0x000e620008000800 */
[----:B0-----:R-:W-:-:S04]  /*14b0*/  UIADD3 UR4, UPT, UPT, UR5, UR4, URZ ;  /* 0x0000000405047290 */ /* 0x001fc8000fffe0ff */
[----:B-1----:R-:W-:-:S09]  /*14c0*/  UISETP.GE.AND UP0, UPT, UR4, UR10, UPT ;  /* 0x0000000a0400728c */ /* 0x002fd2000bf06270 */
[----:B------:R-:W-:Y:S05]  /*14d0*/  BRA.U !UP0, `(.L_x_140) ;  /* 0xffffffed08207547 */ /* 0x000fea000b83ffff */
[----:B------:R-:W-:Y:S05]  /*14e0*/  EXIT ;  /* 0x000000000000794d */ /* 0x000fea0003800000 */
        .weak           $__internal_2_$__cuda_sm3x_div_rn_noftz_f32_slowpath
        .type           $__internal_2_$__cuda_sm3x_div_rn_noftz_f32_slowpath,@function
        .size           $__internal_2_$__cuda_sm3x_div_rn_noftz_f32_slowpath,(.L_x_155 - $__internal_2_$__cuda_sm3x_div_rn_noftz_f32_slowpath)
$__internal_2_$__cuda_sm3x_div_rn_noftz_f32_slowpath:
[----:B------:R-:W-:Y:S01]  /*14f0*/  SHF.R.U32.HI R13, RZ, 0x17, R0 ;  /* 0x00000017ff0d7819 */ /* 0x000fe20000011600 */
[----:B------:R-:W-:Y:S01]  /*1500*/  BSSY.RECONVERGENT B4, `(.L_x_141) ;  /* 0x0000062000047945 */ /* 0x000fe20003800200 */
[----:B------:R-:W-:Y:S02]  /*1510*/  SHF.R.U32.HI R23, RZ, 0x17, R3 ;  /* 0x00000017ff177819 */ /* 0x000fe40000011603 */
[----:B------:R-:W-:Y:S02]  /*1520*/  LOP3.LUT R13, R13, 0xff, RZ, 0xc0, !PT ;  /* 0x000000ff0d0d7812 */ /* 0x000fe400078ec0ff */
[----:B------:R-:W-:Y:S02]  /*1530*/  LOP3.LUT R23, R23, 0xff, RZ, 0xc0, !PT ;  /* 0x000000ff17177812 */ /* 0x000fe400078ec0ff */
[----:B------:R-:W-:Y:S02]  /*1540*/  IADD3 R24, PT, PT, R13, -0x1, RZ ;  /* 0xffffffff0d187810 */ /* 0x000fe40007ffe0ff */
[----:B------:R-:W-:-:S02]  /*1550*/  IADD3 R25, PT, PT, R23, -0x1, RZ ;  /* 0xffffffff17197810 */ /* 0x000fc40007ffe0ff */
[----:B------:R-:W-:-:S04]  /*1560*/  ISETP.GT.U32.AND P0, PT, R24, 0xfd, PT ;  /* 0x000000fd1800780c */ /* 0x000fc80003f04070 */
        /* <DEDUP_REMOVED lines=26> */
.L_x_142:
[----:B------:R-:W-:Y:S01]  /*1710*/  LEA R25, R13, 0xc0800000, 0x17 ;  /* 0xc08000000d197811 */ /* 0x000fe200078eb8ff */
[----:B------:R-:W-:Y:S01]  /*1720*/  BSSY.RECONVERGENT B5, `(.L_x_147) ;  /* 0x0000036000057945 */ /* 0x000fe20003800200 */
[----:B------:R-:W-:Y:S02]  /*1730*/  IADD3 R30, PT, PT, R23, -0x7f, RZ ;  /* 0xffffff81171e7810 */ /* 0x000fe40007ffe0ff */
[----:B------:R-:W-:Y:S02]  /*1740*/  IADD3 R31, PT, PT, -R25, R0, RZ ;  /* 0x00000000191f7210 */ /* 0x000fe40007ffe1ff */
[C---:B------:R-:W-:Y:S01]  /*1750*/  IADD3 R13, PT, PT, R30.reuse, 0x7f, -R13 ;  /* 0x0000007f1e0d7810 */ /* 0x040fe20007ffe80d */
[----:B------:R-:W-:Y:S01]  /*1760*/  IMAD R0, R30, -0x800000, R3 ;  /* 0xff8000001e007824 */ /* 0x000fe200078e0203 */
[----:B------:R-:W0:Y:S01]  /*1770*/  MUFU.RCP R24, R31 ;  /* 0x0000001f00187308 */ /* 0x000e220000001000 */
[----:B------:R-:W-:Y:S01]  /*1780*/  FADD.FTZ R25, -R31, -RZ ;  /* 0x800000ff1f197221 */ /* 0x000fe20000010100 */
[----:B------:R-:W-:-:S03]  /*1790*/  IADD3 R13, PT, PT, R13, R14, RZ ;  /* 0x0000000e0d0d7210 */ /* 0x000fc60007ffe0ff */
[----:B0-----:R-:W-:-:S04]  /*17a0*/  FFMA R23, R24, R25, 1 ;  /* 0x3f80000018177423 */ /* 0x001fc80000000019 */
[----:B------:R-:W-:-:S04]  /*17b0*/  FFMA R23, R24, R23, R24 ;  /* 0x0000001718177223 */ /* 0x000fc80000000018 */
[----:B------:R-:W-:-:S04]  /*17c0*/  FFMA R24, R0, R23, RZ ;  /* 0x0000001700187223 */ /* 0x000fc800000000ff */
[----:B------:R-:W-:-:S04]  /*17d0*/  FFMA R3, R25, R24, R0 ;  /* 0x0000001819037223 */ /* 0x000fc80000000000 */
[----:B------:R-:W-:-:S04]  /*17e0*/  FFMA R24, R23, R3, R24 ;  /* 0x0000000317187223 */ /* 0x000fc80000000018 */
[----:B------:R-:W-:-:S04]  /*17f0*/  FFMA R25, R25, R24, R0 ;  /* 0x0000001819197223 */ /* 0x000fc80000000000 */
[----:B------:R-:W-:-:S05]  /*1800*/  FFMA R0, R23, R25, R24 ;  /* 0x0000001917007223 */ /* 0x000fca0000000018 */
[----:B------:R-:W-:-:S04]  /*1810*/  SHF.R.U32.HI R3, RZ, 0x17, R0 ;  /* 0x00000017ff037819 */ /* 0x000fc80000011600 */
[----:B------:R-:W-:-:S04]  /*1820*/  LOP3.LUT R14, R3, 0xff, RZ, 0xc0, !PT ;  /* 0x000000ff030e7812 */ /* 0x000fc800078ec0ff */
[----:B------:R-:W-:-:S05]  /*1830*/  IADD3 R3, PT, PT, R14, R13, RZ ;  /* 0x0000000d0e037210 */ /* 0x000fca0007ffe0ff */
[----:B------:R-:W-:-:S05]  /*1840*/  VIADD R14, R3, 0xffffffff ;  /* 0xffffffff030e7836 */ /* 0x000fca0000000000 */
        /* <DEDUP_REMOVED lines=12> */
[----:B------:R-:W-:Y:S02]  /*1910*/  IADD3 R24, PT, PT, R3, 0x20, RZ ;  /* 0x0000002003187810 */ /* 0x000fe40007ffe0ff */
[----:B------:R-:W-:Y:S02]  /*1920*/  LOP3.LUT R13, R13, 0x7fffff, RZ, 0xc0, !PT ;  /* 0x007fffff0d0d7812 */ /* 0x000fe400078ec0ff */
[----:B------:R-:W-:Y:S02]  /*1930*/  ISETP.NE.AND P3, PT, R3, RZ, PT ;  /* 0x000000ff0300720c */ /* 0x000fe40003f65270 */
        /* <DEDUP_REMOVED lines=16> */
.L_x_149:
[----:B------:R-:W-:-:S04]  /*1a40*/  LOP3.LUT R0, R0, 0x80000000, RZ, 0xc0, !PT ;  /* 0x8000000000007812 */ /* 0x000fc800078ec0ff */
[----:B------:R-:W-:Y:S01]  /*1a50*/  LOP3.LUT R0, R0, 0x7f800000, RZ, 0xfc, !PT ;  /* 0x7f80000000007812 */ /* 0x000fe200078efcff */
[----:B------:R-:W-:Y:S06]  /*1a60*/  BRA `(.L_x_150) ;  /* 0x0000000000047947 */ /* 0x000fec0003800000 */
.L_x_148:
[----:B------:R-:W-:-:S07]  /*1a70*/  LEA R0, R13, R0, 0x17 ;  /* 0x000000000d007211 */ /* 0x000fce00078eb8ff */
.L_x_150:
[----:B------:R-:W-:Y:S05]  /*1a80*/  BSYNC.RECONVERGENT B5 ;  /* 0x0000000000057941 */ /* 0x000fea0003800200 */
.L_x_147:
[----:B------:R-:W-:Y:S05]  /*1a90*/  BRA `(.L_x_151) ;  /* 0x0000000000207947 */ /* 0x000fea0003800000 */
.L_x_146:
[----:B------:R-:W-:-:S04]  /*1aa0*/  LOP3.LUT R0, R0, 0x80000000, R3, 0x48, !PT ;  /* 0x8000000000007812 */ /* 0x000fc800078e4803 */
[----:B------:R-:W-:Y:S01]  /*1ab0*/  LOP3.LUT R0, R0, 0x7f800000, RZ, 0xfc, !PT ;  /* 0x7f80000000007812 */ /* 0x000fe200078efcff */
[----:B------:R-:W-:Y:S06]  /*1ac0*/  BRA `(.L_x_151) ;  /* 0x0000000000147947 */ /* 0x000fec0003800000 */
.L_x_145:
[----:B------:R-:W-:Y:S01]  /*1ad0*/  LOP3.LUT R0, R0, 0x80000000, R3, 0x48, !PT ;  /* 0x8000000000007812 */ /* 0x000fe200078e4803 */
[----:B------:R-:W-:Y:S06]  /*1ae0*/  BRA `(.L_x_151) ;  /* 0x00000000000c7947 */ /* 0x000fec0003800000 */
.L_x_144:
[----:B------:R-:W0:Y:S01]  /*1af0*/  MUFU.RSQ R0, -QNAN ;  /* 0xffc0000000007908 */ /* 0x000e220000001400 */
[----:B------:R-:W-:Y:S05]  /*1b00*/  BRA `(.L_x_151) ;  /* 0x0000000000047947 */ /* 0x000fea0003800000 */
.L_x_143:
[----:B------:R-:W-:-:S07]  /*1b10*/  FADD.FTZ R0, R3, R0 ;  /* 0x0000000003007221 */ /* 0x000fce0000010000 */
.L_x_151:
[----:B------:R-:W-:Y:S05]  /*1b20*/  BSYNC.RECONVERGENT B4 ;  /* 0x0000000000047941 */ /* 0x000fea0003800200 */
.L_x_141:
[----:B------:R-:W-:-:S04]  /*1b30*/  HFMA2 R3, -RZ, RZ, 0, 0 ;  /* 0x00000000ff037431 */ /* 0x000fc800000001ff */
[----:B0-----:R-:W-:Y:S05]  /*1b40*/  RET.REL.NODEC R2 `(_Z24depthwise_conv3d_forwardiiiiiiPKiS0_S0_PKfS2_Pf) ;  /* 0xffffffe4022c7950 */ /* 0x001fea0003c3ffff */
.L_x_152:
        /* <DEDUP_REMOVED lines=11> */
.L_x_155:


//--------------------- .nv.shared._Z25depthwise_filter_backwardiiiiiiiPKiS0_S0_PKfS2_Pfii --------------------------
	.section	.nv.shared._Z25depthwise_filter_backwardiiiiiiiPKiS0_S0_PKfS2_Pfii,"aw",@nobits
	.sectionflags	@""
	.align	16
	.zero		1024


//--------------------- .nv.shared.reserved.0     --------------------------
	.section	.nv.shared.reserved.0,"aw",@nobits
	.weak		__nv_reservedSMEM_offset_0_alias
	.size		__nv_reservedSMEM_offset_0_alias, 0, 64
	.other		__nv_reservedSMEM_offset_0_alias,@"STO_CUDA_RESERVED_SHARED STV_DEFAULT"
__nv_reservedSMEM_offset_0_alias:
	.zero		0
	.zero		64


//--------------------- .nv.shared._Z24depthwise_input_backwardiiiiiiiPKiS0_S0_PKfS2_S2_Pf --------------------------
	.section	.nv.shared._Z24depthwise_input_backwardiiiiiiiPKiS0_S0_PKfS2_S2_Pf,"aw",@nobits
	.sectionflags	@""
	.align	16
	.zero		1024


//--------------------- .nv.shared._Z24depthwise_conv3d_forwardiiiiiiPKiS0_S0_PKfS2_Pf --------------------------
	.section	.nv.shared._Z24depthwise_conv3d_forwardiiiiiiPKiS0_S0_PKfS2_Pf,"aw",@nobits
	.sectionflags	@""
	.align	16
	.zero		1024


//--------------------- .nv.constant0._Z25depthwise_filter_backwardiiiiiiiPKiS0_S0_PKfS2_Pfii --------------------------
	.section	.nv.constant0._Z25depthwise_filter_backwardiiiiiiiPKiS0_S0_PKfS2_Pfii,"a",@progbits
	.sectionflags	@""
	.align	4
.nv.constant0._Z25depthwise_filter_backwardiiiiiiiPKiS0_S0_PKfS2_Pfii:
	.zero		984


//--------------------- .nv.constant0._Z24depthwise_input_backwardiiiiiiiPKiS0_S0_PKfS2_S2_Pf --------------------------
	.section	.nv.constant0._Z24depthwise_input_backwardiiiiiiiPKiS0_S0_PKfS2_S2_Pf,"a",@progbits
	.sectionflags	@""
	.align	4
.nv.constant0._Z24depthwise_input_backwardiiiiiiiPKiS0_S0_PKfS2_S2_Pf:
	.zero		984


//--------------------- .nv.constant0._Z24depthwise_conv3d_forwardiiiiiiPKiS0_S0_PKfS2_Pf --------------------------
	.section	.nv.constant0._Z24depthwise_conv3d_forwardiiiiiiPKiS0_S0_PKfS2_Pf,"a",@progbits
	.sectionflags	@""
	.align	4
.nv.constant0._Z24depthwise_conv3d_forwardiiiiiiPKiS0_S0_PKfS2_Pf:
	.zero		968


//--------------------- SYMBOLS --------------------------

	.type		.nv.reservedSmem.offset0,@object
	.size		.nv.reservedSmem.offset0,0x4
	.type		.nv.reservedSmem.cap,@object
	.size		.nv.reservedSmem.cap,0x4
